	.headerflags	@"EF_CUDA_TEXMODE_UNIFIED EF_CUDA_64BIT_ADDRESS EF_CUDA_SM86 EF_CUDA_VIRTUAL_SM(EF_CUDA_SM86)"
	.elftype	@"ET_EXEC"


//--------------------- .nv.info                  --------------------------
	.section	.nv.info,"",@"SHT_CUDA_INFO"
	.align	4


	//----- nvinfo : EIATTR_REGCOUNT
	.align		4
        /*0000*/ 	.byte	0x04, 0x2f
        /*0002*/ 	.short	(.L_5 - .L_4)
	.align		4
.L_4:
        /*0004*/ 	.word	index@(triton_poi_fused_stack_9)
        /*0008*/ 	.word	0x0000003f


	//----- nvinfo : EIATTR_MIN_STACK_SIZE
	.align		4
.L_5:
        /*000c*/ 	.byte	0x04, 0x12
        /*000e*/ 	.short	(.L_7 - .L_6)
	.align		4
.L_6:
        /*0010*/ 	.word	index@($triton_poi_fused_stack_9$__internal_trig_reduction_slowpathd)
        /*0014*/ 	.word	0x00000000


	//----- nvinfo : EIATTR_FRAME_SIZE
	.align		4
.L_7:
        /*0018*/ 	.byte	0x04, 0x11
        /*001a*/ 	.short	(.L_9 - .L_8)
	.align		4
.L_8:
        /*001c*/ 	.word	index@($triton_poi_fused_stack_9$__internal_trig_reduction_slowpathd)
        /*0020*/ 	.word	0x00000000


	//----- nvinfo : EIATTR_MIN_STACK_SIZE
	.align		4
.L_9:
        /*0024*/ 	.byte	0x04, 0x12
        /*0026*/ 	.short	(.L_11 - .L_10)
	.align		4
.L_10:
        /*0028*/ 	.word	index@($triton_poi_fused_stack_9$__internal_accurate_pow)
        /*002c*/ 	.word	0x00000000


	//----- nvinfo : EIATTR_FRAME_SIZE
	.align		4
.L_11:
        /*0030*/ 	.byte	0x04, 0x11
        /*0032*/ 	.short	(.L_13 - .L_12)
	.align		4
.L_12:
        /*0034*/ 	.word	index@($triton_poi_fused_stack_9$__internal_accurate_pow)
        /*0038*/ 	.word	0x00000000


	//----- nvinfo : EIATTR_MIN_STACK_SIZE
	.align		4
.L_13:
        /*003c*/ 	.byte	0x04, 0x12
        /*003e*/ 	.short	(.L_15 - .L_14)
	.align		4
.L_14:
        /*0040*/ 	.word	index@($__internal_0_$__cuda_sm20_div_rn_f64_full)
        /*0044*/ 	.word	0x00000000


	//----- nvinfo : EIATTR_FRAME_SIZE
	.align		4
.L_15:
        /*0048*/ 	.byte	0x04, 0x11
        /*004a*/ 	.short	(.L_17 - .L_16)
	.align		4
.L_16:
        /*004c*/ 	.word	index@($__internal_0_$__cuda_sm20_div_rn_f64_full)
        /*0050*/ 	.word	0x00000000


	//----- nvinfo : EIATTR_MIN_STACK_SIZE
	.align		4
.L_17:
        /*0054*/ 	.byte	0x04, 0x12
        /*0056*/ 	.short	(.L_19 - .L_18)
	.align		4
.L_18:
        /*0058*/ 	.word	index@(triton_poi_fused_stack_9)
        /*005c*/ 	.word	0x00000030


	//----- nvinfo : EIATTR_FRAME_SIZE
	.align		4
.L_19:
        /*0060*/ 	.byte	0x04, 0x11
        /*0062*/ 	.short	(.L_21 - .L_20)
	.align		4
.L_20:
        /*0064*/ 	.word	index@(triton_poi_fused_stack_9)
        /*0068*/ 	.word	0x00000030


	//----- nvinfo : EIATTR_MIN_STACK_SIZE
	.align		4
.L_21:
        /*006c*/ 	.byte	0x04, 0x12
        /*006e*/ 	.short	(.L_23 - .L_22)
	.align		4
.L_22:
        /*0070*/ 	.word	index@(triton_poi_fused_stack_9)
        /*0074*/ 	.word	0x00000030
.L_23:


//--------------------- .nv.info.triton_poi_fused_stack_9 --------------------------
	.section	.nv.info.triton_poi_fused_stack_9,"",@"SHT_CUDA_INFO"
	.sectionflags	@""
	.align	4


	//----- nvinfo : EIATTR_CUDA_API_VERSION
	.align		4
        /*0000*/ 	.byte	0x04, 0x37
        /*0002*/ 	.short	(.L_25 - .L_24)
.L_24:
        /*0004*/ 	.word	0x0000007c


	//----- nvinfo : EIATTR_SW2861232_WAR
	.align		4
.L_25:
        /*0008*/ 	.byte	0x01, 0x35
	.zero		2


	//----- nvinfo : EIATTR_PARAM_CBANK
	.align		4
        /*000c*/ 	.byte	0x04, 0x0a
        /*000e*/ 	.short	(.L_27 - .L_26)
	.align		4
.L_26:
        /*0010*/ 	.word	index@(.nv.constant0.triton_poi_fused_stack_9)
        /*0014*/ 	.short	0x0160
        /*0016*/ 	.short	0x0028


	//----- nvinfo : EIATTR_CBANK_PARAM_SIZE
	.align		4
.L_27:
        /*0018*/ 	.byte	0x03, 0x19
        /*001a*/ 	.short	0x0028


	//----- nvinfo : EIATTR_KPARAM_INFO
	.align		4
        /*001c*/ 	.byte	0x04, 0x17
        /*001e*/ 	.short	(.L_29 - .L_28)
.L_28:
        /*0020*/ 	.word	0x00000000
        /*0024*/ 	.short	0x0004
        /*0026*/ 	.short	0x0020
        /*0028*/ 	.byte	0x00, 0xf4, 0x21, 0x00


	//----- nvinfo : EIATTR_KPARAM_INFO
	.align		4
.L_29:
        /*002c*/ 	.byte	0x04, 0x17
        /*002e*/ 	.short	(.L_31 - .L_30)
.L_30:
        /*0030*/ 	.word	0x00000000
        /*0034*/ 	.short	0x0003
        /*0036*/ 	.short	0x0018
        /*0038*/ 	.byte	0x00, 0xf0, 0x11, 0x00


	//----- nvinfo : EIATTR_KPARAM_INFO
	.align		4
.L_31:
        /*003c*/ 	.byte	0x04, 0x17
        /*003e*/ 	.short	(.L_33 - .L_32)
.L_32:
        /*0040*/ 	.word	0x00000000
        /*0044*/ 	.short	0x0002
        /*0046*/ 	.short	0x0010
        /*0048*/ 	.byte	0x00, 0xf4, 0x21, 0x00


	//----- nvinfo : EIATTR_KPARAM_INFO
	.align		4
.L_33:
        /*004c*/ 	.byte	0x04, 0x17
        /*004e*/ 	.short	(.L_35 - .L_34)
.L_34:
        /*0050*/ 	.word	0x00000000
        /*0054*/ 	.short	0x0001
        /*0056*/ 	.short	0x0008
        /*0058*/ 	.byte	0x00, 0xf4, 0x21, 0x00


	//----- nvinfo : EIATTR_KPARAM_INFO
	.align		4
.L_35:
        /*005c*/ 	.byte	0x04, 0x17
        /*005e*/ 	.short	(.L_37 - .L_36)
.L_36:
        /*0060*/ 	.word	0x00000000
        /*0064*/ 	.short	0x0000
        /*0066*/ 	.short	0x0000
        /*0068*/ 	.byte	0x00, 0xf4, 0x21, 0x00


	//----- nvinfo : EIATTR_MAXREG_COUNT
	.align		4
.L_37:
        /*006c*/ 	.byte	0x03, 0x1b
        /*006e*/ 	.short	0x00ff


	//----- nvinfo : EIATTR_EXIT_INSTR_OFFSETS
	.align		4
        /*0070*/ 	.byte	0x04, 0x1c
        /*0072*/ 	.short	(.L_39 - .L_38)


	//   ....[0]....
.L_38:
        /*0074*/ 	.word	0x00002990


	//----- nvinfo : EIATTR_REQNTID
	.align		4
.L_39:
        /*0078*/ 	.byte	0x04, 0x10
        /*007a*/ 	.short	(.L_41 - .L_40)
.L_40:
        /*007c*/ 	.word	0x00000100
        /*0080*/ 	.word	0x00000001
        /*0084*/ 	.word	0x00000001


	//----- nvinfo : EIATTR_CRS_STACK_SIZE
	.align		4
.L_41:
        /*0088*/ 	.byte	0x04, 0x1e
        /*008a*/ 	.short	(.L_43 - .L_42)
.L_42:
        /*008c*/ 	.word	0x00000000
.L_43:


//--------------------- .nv.callgraph             --------------------------
	.section	.nv.callgraph,"",@"SHT_CUDA_CALLGRAPH"
	.align	4
	.sectionentsize	8
	.align		4
        /*0000*/ 	.word	0x00000000
	.align		4
        /*0004*/ 	.word	0xffffffff
	.align		4
        /*0008*/ 	.word	0x00000000
	.align		4
        /*000c*/ 	.word	0xfffffffe
	.align		4
        /*0010*/ 	.word	0x00000000
	.align		4
        /*0014*/ 	.word	0xfffffffd
	.align		4
        /*0018*/ 	.word	0x00000000
	.align		4
        /*001c*/ 	.word	0xfffffffc


//--------------------- .nv.rel.action            --------------------------
	.section	.nv.rel.action,"",@"SHT_CUDA_RELOCINFO"
	.align	8
	.sectionentsize	8
        /*0000*/ 	.byte	0x73, 0x00, 0x00, 0x00, 0x00, 0x00, 0x00, 0x00, 0x00, 0x00, 0x00, 0x11, 0x25, 0x00, 0x05, 0x36


//--------------------- .nv.constant4             --------------------------
	.section	.nv.constant4,"a",@progbits
	.align	8
	.align		8
.nv.constant4:
        /*0000*/ 	.dword	_$_str
	.align		8
        /*0008*/ 	.dword	_$_str_$_1
	.align		8
        /*0010*/ 	.dword	__cudart_i2opi_d
	.align		8
        /*0018*/ 	.dword	__cudart_sin_cos_coeffs


//--------------------- .nv.constant2.triton_poi_fused_stack_9 --------------------------
	.section	.nv.constant2.triton_poi_fused_stack_9,"a",@progbits
	.sectionflags	@""
	.align	4
.nv.constant2.triton_poi_fused_stack_9:
        /* <DEDUP_REMOVED lines=13> */
        /*00d0*/ 	.byte	0x0b, 0x00, 0x00, 0x00, 0x00, 0x00, 0xe0, 0x3f


//--------------------- .nv.constant0.triton_poi_fused_stack_9 --------------------------
	.section	.nv.constant0.triton_poi_fused_stack_9,"a",@progbits
	.sectionflags	@""
	.align	4
.nv.constant0.triton_poi_fused_stack_9:
	.zero		392


//--------------------- .text.triton_poi_fused_stack_9 --------------------------
	.section	.text.triton_poi_fused_stack_9,"ax",@progbits
	.sectioninfo	@"SHI_REGISTERS=63"
	.align	128
        .global         triton_poi_fused_stack_9
        .type           triton_poi_fused_stack_9,@function
        .size           triton_poi_fused_stack_9,(.L_x_64 - triton_poi_fused_stack_9)
        .other          triton_poi_fused_stack_9,@"STO_CUDA_ENTRY STV_DEFAULT"
triton_poi_fused_stack_9:
.text.triton_poi_fused_stack_9:
[----:B------:R-:W-:Y:S02]  /*0000*/  IMAD.MOV.U32 R1, RZ, RZ, c[0x0][0x28] ;  /* 0x00000a00ff017624 */ /* 0x000fe400078e00ff */
[----:B------:R-:W0:Y:S01]  /*0010*/  S2R R0, SR_TID.X ;  /* 0x0000000000007919 */ /* 0x000e220000002100 */
[----:B------:R-:W-:Y:S01]  /*0020*/  IMAD.MOV.U32 R24, RZ, RZ, RZ ;  /* 0x000000ffff187224 */ /* 0x000fe200078e00ff */
[----:B------:R-:W-:Y:S01]  /*0030*/  ULDC.64 UR6, c[0x0][0x118] ;  /* 0x0000460000067ab9 */ /* 0x000fe20000000a00 */
[----:B------:R-:W-:Y:S01]  /*0040*/  IMAD.MOV.U32 R29, RZ, RZ, 0x4 ;  /* 0x00000004ff1d7424 */ /* 0x000fe200078e00ff */
[----:B------:R-:W1:Y:S01]  /*0050*/  S2R R5, SR_CTAID.X ;  /* 0x0000000000057919 */ /* 0x000e620000002500 */
[----:B------:R-:W-:Y:S01]  /*0060*/  IMAD.MOV.U32 R13, RZ, RZ, RZ ;  /* 0x000000ffff0d7224 */ /* 0x000fe200078e00ff */
[----:B------:R-:W-:Y:S01]  /*0070*/  IADD3 R1, R1, -0x30, RZ ;  /* 0xffffffd001017810 */ /* 0x000fe20007ffe0ff */
[----:B------:R-:W-:Y:S02]  /*0080*/  IMAD.MOV.U32 R36, RZ, RZ, RZ ;  /* 0x000000ffff247224 */ /* 0x000fe400078e00ff */
[----:B0-----:R-:W-:Y:S01]  /*0090*/  IMAD.SHL.U32 R0, R0, 0x2, RZ ;  /* 0x0000000200007824 */ /* 0x001fe200078e00ff */
[----:B-1----:R-:W-:-:S04]  /*00a0*/  SHF.R.S32.HI R6, RZ, 0x16, R5 ;  /* 0x00000016ff067819 */ /* 0x002fc80000011405 */
[----:B------:R-:W-:-:S05]  /*00b0*/  LOP3.LUT R0, R0, 0x1fe, RZ, 0xc0, !PT ;  /* 0x000001fe00007812 */ /* 0x000fca00078ec0ff */
[----:B------:R-:W-:-:S04]  /*00c0*/  IMAD R25, R5, 0x200, R0 ;  /* 0x0000020005197824 */ /* 0x000fc800078e0200 */
[C---:B------:R-:W-:Y:S01]  /*00d0*/  IMAD.HI R0, R25.reuse, -0x6db6db6d, R24 ;  /* 0x9249249319007827 */ /* 0x040fe200078e0218 */
[----:B------:R-:W-:-:S03]  /*00e0*/  IADD3 R42, R25, 0x1, RZ ;  /* 0x00000001192a7810 */ /* 0x000fc60007ffe0ff */
[----:B------:R-:W-:Y:S01]  /*00f0*/  IMAD.HI R4, R25, 0x44d72045, RZ ;  /* 0x44d7204519047827 */ /* 0x000fe200078e02ff */
[----:B------:R-:W-:-:S04]  /*0100*/  SHF.R.U32.HI R3, RZ, 0x1f, R0 ;  /* 0x0000001fff037819 */ /* 0x000fc80000011600 */
[----:B------:R-:W-:Y:S02]  /*0110*/  LEA.HI.SX32 R0, R0, R3, 0x1b ;  /* 0x0000000300007211 */ /* 0x000fe400078fdaff */
[----:B------:R-:W-:-:S03]  /*0120*/  SHF.R.U32.HI R5, RZ, 0x1f, R4 ;  /* 0x0000001fff057819 */ /* 0x000fc60000011604 */
[----:B------:R-:W-:Y:S01]  /*0130*/  IMAD.HI R2, R0, 0x78787879, RZ ;  /* 0x7878787900027827 */ /* 0x000fe200078e02ff */
[----:B------:R-:W-:-:S04]  /*0140*/  LEA.HI.SX32 R5, R4, R5, 0x10 ;  /* 0x0000000504057211 */ /* 0x000fc800078f82ff */
[----:B------:R-:W-:Y:S01]  /*0150*/  SHF.R.U32.HI R3, RZ, 0x1f, R2 ;  /* 0x0000001fff037819 */ /* 0x000fe20000011602 */
[----:B------:R-:W-:-:S03]  /*0160*/  IMAD R5, R5, 0x300, RZ ;  /* 0x0000030005057824 */ /* 0x000fc600078e02ff */
[----:B------:R-:W-:Y:S02]  /*0170*/  LEA.HI.SX32 R11, R2, R3, 0x15 ;  /* 0x00000003020b7211 */ /* 0x000fe400078faaff */
[----:B------:R-:W-:Y:S02]  /*0180*/  SGXT R3, R6, 0x1 ;  /* 0x000000010603781a */ /* 0x000fe40000000200 */
[----:B------:R-:W-:Y:S01]  /*0190*/  SHF.R.S32.HI R9, RZ, 0x1f, R5 ;  /* 0x0000001fff097819 */ /* 0x000fe20000011405 */
[----:B------:R-:W-:Y:S01]  /*01a0*/  IMAD R11, R11, -0x1100, R0 ;  /* 0xffffef000b0b7824 */ /* 0x000fe200078e0200 */
[C---:B------:R-:W-:Y:S02]  /*01b0*/  LEA.HI R0, R3.reuse, R42, RZ, 0x2 ;  /* 0x0000002a03007211 */ /* 0x040fe400078f10ff */
[----:B------:R-:W-:Y:S01]  /*01c0*/  LEA.HI R3, R3, R25, RZ, 0x2 ;  /* 0x0000001903037211 */ /* 0x000fe200078f10ff */
[----:B------:R-:W-:Y:S01]  /*01d0*/  IMAD R28, R11, 0x3, RZ ;  /* 0x000000030b1c7824 */ /* 0x000fe200078e02ff */
[----:B------:R-:W-:-:S02]  /*01e0*/  LOP3.LUT R7, R0, 0xfffffffc, RZ, 0xc0, !PT ;  /* 0xfffffffc00077812 */ /* 0x000fc400078ec0ff */
[----:B------:R-:W-:Y:S02]  /*01f0*/  ISETP.GT.AND P1, PT, R11, 0xff, PT ;  /* 0x000000ff0b00780c */ /* 0x000fe40003f24270 */
[----:B------:R-:W-:Y:S01]  /*0200*/  IADD3 R0, P0, R28, R5, RZ ;  /* 0x000000051c007210 */ /* 0x000fe20007f1e0ff */
[----:B------:R-:W-:Y:S01]  /*0210*/  IMAD.IADD R42, R42, 0x1, -R7 ;  /* 0x000000012a2a7824 */ /* 0x000fe200078e0a07 */
[----:B------:R-:W-:Y:S01]  /*0220*/  LOP3.LUT R5, R3, 0xfffffffc, RZ, 0xc0, !PT ;  /* 0xfffffffc03057812 */ /* 0x000fe200078ec0ff */
[----:B------:R-:W-:Y:S01]  /*0230*/  CS2R R6, SRZ ;  /* 0x0000000000067805 */ /* 0x000fe2000001ff00 */
[C---:B------:R-:W-:Y:S01]  /*0240*/  LEA.HI.X.SX32 R9, R28.reuse, R9, 0x1, P0 ;  /* 0x000000091c097211 */ /* 0x040fe200000f0eff */
[----:B------:R-:W-:Y:S01]  /*0250*/  IMAD.WIDE R28, R28, R29, c[0x0][0x168] ;  /* 0x00005a001c1c7625 */ /* 0x000fe200078e021d */
[----:B------:R-:W-:Y:S02]  /*0260*/  LEA R26, P0, R0, c[0x0][0x160], 0x2 ;  /* 0x00005800001a7a11 */ /* 0x000fe400078010ff */
[----:B------:R-:W-:Y:S01]  /*0270*/  ISETP.GE.AND P3, PT, R42, 0x1, PT ;  /* 0x000000012a00780c */ /* 0x000fe20003f66270 */
[----:B------:R-:W-:Y:S01]  /*0280*/  IMAD.IADD R12, R25, 0x1, -R5 ;  /* 0x00000001190c7824 */ /* 0x000fe200078e0a05 */
[----:B------:R-:W-:-:S02]  /*0290*/  ISETP.GE.AND P2, PT, R11, 0x100, PT ;  /* 0x000001000b00780c */ /* 0x000fc40003f46270 */
[----:B------:R-:W-:Y:S02]  /*02a0*/  LEA.HI.X R27, R0, c[0x0][0x164], R9, 0x2, P0 ;  /* 0x00005900001b7a11 */ /* 0x000fe400000f1409 */
[----:B------:R-:W-:Y:S02]  /*02b0*/  P2R R51, PR, RZ, 0x2 ;  /* 0x00000002ff337803 */ /* 0x000fe40000000000 */
[C---:B------:R-:W-:Y:S02]  /*02c0*/  ISETP.LT.AND P4, PT, R12.reuse, 0x1, P1 ;  /* 0x000000010c00780c */ /* 0x040fe40000f81270 */
[C---:B------:R-:W-:Y:S02]  /*02d0*/  ISETP.GT.AND P5, PT, R11.reuse, 0xff, !P3 ;  /* 0x000000ff0b00780c */ /* 0x040fe40005fa4270 */
[----:B------:R-:W-:Y:S02]  /*02e0*/  ISETP.LT.AND P0, PT, R12, 0x1, !P2 ;  /* 0x000000010c00780c */ /* 0x000fe40005701270 */
[----:B------:R-:W-:-:S07]  /*02f0*/  ISETP.LT.AND P1, PT, R11, 0x100, !P3 ;  /* 0x000001000b00780c */ /* 0x000fce0005f21270 */
[----:B------:R-:W2:Y:S04]  /*0300*/  @P4 LDG.E.EL R7, [R28.64+-0xbfc] ;  /* 0xfff404061c074981 */ /* 0x000ea8000c2e1900 */
[----:B------:R-:W3:Y:S04]  /*0310*/  @P5 LDG.E.EL R13, [R28.64+-0xbfc] ;  /* 0xfff404061c0d5981 */ /* 0x000ee8000c2e1900 */
[----:B------:R-:W2:Y:S04]  /*0320*/  @P0 LDG.E.EL R6, [R26.64+0x4] ;  /* 0x000004061a060981 */ /* 0x000ea8000c2e1900 */
[----:B------:R-:W3:Y:S01]  /*0330*/  @P1 LDG.E.EL R36, [R26.64+0x4] ;  /* 0x000004061a241981 */ /* 0x000ee2000c2e1900 */
[----:B------:R-:W-:Y:S01]  /*0340*/  SHF.R.S32.HI R3, RZ, 0x2, R3 ;  /* 0x00000002ff037819 */ /* 0x000fe20000011403 */
[----:B------:R-:W-:Y:S01]  /*0350*/  IMAD.MOV.U32 R2, RZ, RZ, RZ ;  /* 0x000000ffff027224 */ /* 0x000fe200078e00ff */
[----:B------:R-:W-:Y:S01]  /*0360*/  ISETP.GE.AND P0, PT, R12, 0x1, PT ;  /* 0x000000010c00780c */ /* 0x000fe20003f06270 */
[----:B------:R-:W-:Y:S01]  /*0370*/  BSSY B0, `(.L_x_0) ;  /* 0x0000011000007945 */ /* 0x000fe20003800000 */
[----:B------:R-:W-:Y:S01]  /*0380*/  UMOV UR4, URZ ;  /* 0x0000003f00047c82 */ /* 0x000fe20008000000 */
[----:B------:R-:W-:Y:S01]  /*0390*/  IMAD.HI R0, R3, -0x6db6db6d, R2 ;  /* 0x9249249303007827 */ /* 0x000fe200078e0202 */
[----:B------:R-:W-:-:S04]  /*03a0*/  P2R R60, PR, RZ, 0x1 ;  /* 0x00000001ff3c7803 */ /* 0x000fc80000000000 */
[----:B------:R-:W-:-:S04]  /*03b0*/  SHF.R.U32.HI R5, RZ, 0x1f, R0 ;  /* 0x0000001fff057819 */ /* 0x000fc80000011600 */
[----:B------:R-:W-:Y:S02]  /*03c0*/  LEA.HI.SX32 R5, R0, R5, 0x1d ;  /* 0x0000000500057211 */ /* 0x000fe400078feaff */
[----:B------:R-:W-:-:S03]  /*03d0*/  MOV R0, 0x480 ;  /* 0x0000048000007802 */ /* 0x000fc60000000f00 */
[----:B------:R-:W-:-:S04]  /*03e0*/  IMAD R5, R5, -0xe, R3 ;  /* 0xfffffff205057824 */ /* 0x000fc800078e0203 */
[----:B------:R-:W-:Y:S02]  /*03f0*/  IMAD.SHL.U32 R8, R5, 0x2, RZ ;  /* 0x0000000205087824 */ /* 0x000fe400078e00ff */
[----:B------:R-:W-:-:S04]  /*0400*/  IMAD.MOV.U32 R5, RZ, RZ, 0x40c38800 ;  /* 0x40c38800ff057424 */ /* 0x000fc800078e00ff */
[----:B------:R-:W0:Y:S02]  /*0410*/  I2F.F64 R8, R8 ;  /* 0x0000000800087312 */ /* 0x000e240000201c00 */
[----:B0-----:R-:W0:-:S10]  /*0420*/  DMUL R14, R8, c[0x2][0x0] ;  /* 0x00800000080e7a28 */ /* 0x001e140000000000 */
[----:B0-----:R-:W-:Y:S02]  /*0430*/  IMAD.MOV.U32 R4, RZ, RZ, R14 ;  /* 0x000000ffff047224 */ /* 0x001fe400078e000e */
[----:B------:R-:W-:Y:S01]  /*0440*/  IMAD.MOV.U32 R2, RZ, RZ, R15 ;  /* 0x000000ffff027224 */ /* 0x000fe200078e000f */
[----:B--2---:R-:W-:Y:S02]  /*0450*/  SEL R6, R6, R7, !P2 ;  /* 0x0000000706067207 */ /* 0x004fe40005000000 */
[----:B---3--:R-:W-:Y:S02]  /*0460*/  SEL R36, R36, R13, !P2 ;  /* 0x0000000d24247207 */ /* 0x008fe40005000000 */
[----:B------:R-:W-:Y:S05]  /*0470*/  CALL.REL.NOINC `($triton_poi_fused_stack_9$__internal_accurate_pow) ;  /* 0x00002b1000007944 */ /* 0x000fea0003c00000 */
[----:B------:R-:W-:Y:S05]  /*0480*/  BSYNC B0 ;  /* 0x0000000000007941 */ /* 0x000fea0003800000 */
.L_x_0:
[----:B------:R-:W-:Y:S01]  /*0490*/  IMAD.MOV.U32 R2, RZ, RZ, -0x6db6db6e ;  /* 0x92492492ff027424 */ /* 0x000fe200078e00ff */
[----:B------:R-:W1:Y:S01]  /*04a0*/  F2F.F64.F32 R6, R6 ;  /* 0x0000000600067310 */ /* 0x000e620000201800 */
[----:B------:R-:W-:Y:S01]  /*04b0*/  IMAD.MOV.U32 R3, RZ, RZ, 0x3fa24924 ;  /* 0x3fa24924ff037424 */ /* 0x000fe200078e00ff */
[----:B------:R-:W-:Y:S01]  /*04c0*/  BSSY B0, `(.L_x_1) ;  /* 0x0000015000007945 */ /* 0x000fe20003800000 */
[----:B0-----:R-:W-:Y:S02]  /*04d0*/  IMAD.MOV.U32 R16, RZ, RZ, R10 ;  /* 0x000000ffff107224 */ /* 0x001fe400078e000a */
[----:B------:R-:W-:-:S02]  /*04e0*/  IMAD.MOV.U32 R17, RZ, RZ, R21 ;  /* 0x000000ffff117224 */ /* 0x000fc400078e0015 */
[----:B------:R0:W2:Y:S02]  /*04f0*/  DFMA R8, R8, R2, 10000 ;  /* 0x40c388000808742b */ /* 0x0000a40000000002 */
[----:B0-----:R-:W-:Y:S02]  /*0500*/  IMAD.MOV.U32 R2, RZ, RZ, R16 ;  /* 0x000000ffff027224 */ /* 0x001fe400078e0010 */
[----:B------:R-:W-:-:S06]  /*0510*/  IMAD.MOV.U32 R3, RZ, RZ, R17 ;  /* 0x000000ffff037224 */ /* 0x000fcc00078e0011 */
[----:B--2---:R-:W-:-:S04]  /*0520*/  LOP3.LUT R0, R9, 0x7ff00000, RZ, 0xc0, !PT ;  /* 0x7ff0000009007812 */ /* 0x004fc800078ec0ff */
[----:B------:R-:W-:-:S13]  /*0530*/  ISETP.NE.AND P1, PT, R0, 0x7ff00000, PT ;  /* 0x7ff000000000780c */ /* 0x000fda0003f25270 */
[----:B------:R-:W-:Y:S05]  /*0540*/  @P1 BRA `(.L_x_2) ;  /* 0x000000c000001947 */ /* 0x000fea0003800000 */
[----:B-1----:R-:W0:Y:S01]  /*0550*/  DSETP.NAN.AND P0, PT, |R14|, |R14|, PT ;  /* 0x4000000e0e00722a */ /* 0x002e220003f08200 */
[----:B------:R-:W-:Y:S02]  /*0560*/  IMAD.MOV.U32 R2, RZ, RZ, R8 ;  /* 0x000000ffff027224 */ /* 0x000fe400078e0008 */
[----:B------:R-:W-:-:S11]  /*0570*/  IMAD.MOV.U32 R3, RZ, RZ, R9 ;  /* 0x000000ffff037224 */ /* 0x000fd600078e0009 */
[----:B0-----:R-:W-:Y:S05]  /*0580*/  @P0 BRA `(.L_x_2) ;  /* 0x0000008000000947 */ /* 0x001fea0003800000 */
[----:B------:R-:W-:Y:S02]  /*0590*/  ISETP.NE.AND P0, PT, R14, RZ, PT ;  /* 0x000000ff0e00720c */ /* 0x000fe40003f05270 */
[----:B------:R-:W-:-:S04]  /*05a0*/  LOP3.LUT R0, R15, 0x7fffffff, RZ, 0xc0, !PT ;  /* 0x7fffffff0f007812 */ /* 0x000fc800078ec0ff */
[----:B------:R-:W-:-:S13]  /*05b0*/  ISETP.NE.OR P0, PT, R0, 0x7ff00000, P0 ;  /* 0x7ff000000000780c */ /* 0x000fda0000705670 */
[----:B------:R-:W-:Y:S01]  /*05c0*/  @!P0 ISETP.GE.AND P4, PT, R15, RZ, PT ;  /* 0x000000ff0f00820c */ /* 0x000fe20003f86270 */
[----:B------:R-:W-:Y:S02]  /*05d0*/  @!P0 IMAD.MOV.U32 R2, RZ, RZ, RZ ;  /* 0x000000ffff028224 */ /* 0x000fe400078e00ff */
[----:B------:R-:W-:Y:S01]  /*05e0*/  @P0 IMAD.MOV.U32 R2, RZ, RZ, R16 ;  /* 0x000000ffff020224 */ /* 0x000fe200078e0010 */
[----:B------:R-:W-:Y:S01]  /*05f0*/  @!P0 SEL R3, RZ, 0x7ff00000, !P4 ;  /* 0x7ff00000ff038807 */ /* 0x000fe20006000000 */
[----:B------:R-:W-:-:S03]  /*0600*/  @P0 IMAD.MOV.U32 R3, RZ, RZ, R17 ;  /* 0x000000ffff030224 */ /* 0x000fc600078e0011 */
.L_x_2:
[----:B-1----:R-:W-:Y:S05]  /*0610*/  BSYNC B0 ;  /* 0x0000000000007941 */ /* 0x002fea0003800000 */
.L_x_1:
[----:B------:R-:W0:Y:S01]  /*0620*/  F2F.F64.F32 R36, R36 ;  /* 0x0000002400247310 */ /* 0x000e220000201800 */
[----:B------:R-:W1:Y:S01]  /*0630*/  DSETP.NEU.AND P4, PT, R14, RZ, PT ;  /* 0x000000ff0e00722a */ /* 0x000e620003f8d000 */
[----:B------:R-:W-:Y:S01]  /*0640*/  BSSY B0, `(.L_x_3) ;  /* 0x0000007000007945 */ /* 0x000fe20003800000 */
[----:B------:R-:W-:Y:S01]  /*0650*/  IMAD.MOV.U32 R4, RZ, RZ, R14 ;  /* 0x000000ffff047224 */ /* 0x000fe200078e000e */
[----:B------:R-:W-:-:S03]  /*0660*/  MOV R0, 0x6b0 ;  /* 0x000006b000007802 */ /* 0x000fc60000000f00 */
[----:B-1----:R-:W-:Y:S01]  /*0670*/  FSEL R48, R2, RZ, P4 ;  /* 0x000000ff02307208 */ /* 0x002fe20002000000 */
[----:B------:R-:W-:Y:S01]  /*0680*/  IMAD.MOV.U32 R2, RZ, RZ, R15 ;  /* 0x000000ffff027224 */ /* 0x000fe200078e000f */
[----:B------:R-:W-:Y:S02]  /*0690*/  FSEL R49, R3, 1.875, P4 ;  /* 0x3ff0000003317808 */ /* 0x000fe40002000000 */
[----:B0-----:R-:W-:Y:S05]  /*06a0*/  CALL.REL.NOINC `($triton_poi_fused_stack_9$__internal_accurate_pow) ;  /* 0x000028e000007944 */ /* 0x001fea0003c00000 */
[----:B------:R-:W-:Y:S05]  /*06b0*/  BSYNC B0 ;  /* 0x0000000000007941 */ /* 0x000fea0003800000 */
.L_x_3:
[----:B------:R-:W1:Y:S01]  /*06c0*/  MUFU.RCP64H R3, R49 ;  /* 0x0000003100037308 */ /* 0x000e620000001800 */
[----:B------:R-:W-:Y:S01]  /*06d0*/  IMAD.MOV.U32 R2, RZ, RZ, 0x1 ;  /* 0x00000001ff027424 */ /* 0x000fe200078e00ff */
[----:B------:R-:W-:Y:S05]  /*06e0*/  BSSY B0, `(.L_x_4) ;  /* 0x000001b000007945 */ /* 0x000fea0003800000 */
[----:B-1----:R-:W1:-:S06]  /*06f0*/  DFMA R4, -R48, R2, 1 ;  /* 0x3ff000003004742b */ /* 0x002e4c0000000102 */
[----:B-1----:R-:W1:-:S06]  /*0700*/  DFMA R4, R4, R4, R4 ;  /* 0x000000040404722b */ /* 0x002e4c0000000004 */
[----:B-1----:R-:W1:-:S06]  /*0710*/  DFMA R4, R2, R4, R2 ;  /* 0x000000040204722b */ /* 0x002e4c0000000002 */
[----:B-1----:R-:W1:-:S06]  /*0720*/  DFMA R2, -R48, R4, 1 ;  /* 0x3ff000003002742b */ /* 0x002e4c0000000104 */
[----:B-1----:R-:W1:-:S06]  /*0730*/  DFMA R2, R4, R2, R4 ;  /* 0x000000020402722b */ /* 0x002e4c0000000004 */
[----:B-1----:R-:W1:-:S06]  /*0740*/  DMUL R4, R2, 1 ;  /* 0x3ff0000002047828 */ /* 0x002e4c0000000000 */
[----:B01----:R-:W0:-:S06]  /*0750*/  DFMA R16, -R48, R4, 1 ;  /* 0x3ff000003010742b */ /* 0x003e0c0000000104 */
[----:B0-----:R0:W1:Y:S02]  /*0760*/  DFMA R2, R2, R16, R4 ;  /* 0x000000100202722b */ /* 0x0010640000000004 */
[----:B0-----:R-:W-:Y:S02]  /*0770*/  IMAD.MOV.U32 R16, RZ, RZ, R10 ;  /* 0x000000ffff107224 */ /* 0x001fe400078e000a */
[----:B------:R-:W-:Y:S02]  /*0780*/  IMAD.MOV.U32 R17, RZ, RZ, R21 ;  /* 0x000000ffff117224 */ /* 0x000fe400078e0015 */
[----:B------:R-:W-:Y:S02]  /*0790*/  IMAD.MOV.U32 R4, RZ, RZ, R16 ;  /* 0x000000ffff047224 */ /* 0x000fe400078e0010 */
[----:B------:R-:W-:Y:S02]  /*07a0*/  IMAD.MOV.U32 R5, RZ, RZ, R17 ;  /* 0x000000ffff057224 */ /* 0x000fe400078e0011 */
[----:B-1----:R-:W-:Y:S01]  /*07b0*/  FFMA R0, RZ, R49, R3 ;  /* 0x00000031ff007223 */ /* 0x002fe20000000003 */
[----:B------:R-:W-:Y:S05]  /*07c0*/  @P1 BRA `(.L_x_5) ;  /* 0x000000c000001947 */ /* 0x000fea0003800000 */
[----:B------:R-:W0:Y:S01]  /*07d0*/  DSETP.NAN.AND P0, PT, |R14|, |R14|, PT ;  /* 0x4000000e0e00722a */ /* 0x000e220003f08200 */
[----:B------:R-:W-:-:S02]  /*07e0*/  IMAD.MOV.U32 R4, RZ, RZ, R8 ;  /* 0x000000ffff047224 */ /* 0x000fc400078e0008 */
        /* <DEDUP_REMOVED lines=10> */
.L_x_5:
[----:B------:R-:W-:Y:S05]  /*0890*/  BSYNC B0 ;  /* 0x0000000000007941 */ /* 0x000fea0003800000 */
.L_x_4:
[----:B------:R-:W-:Y:S01]  /*08a0*/  FSETP.GT.AND P0, PT, |R0|, 1.469367938527859385e-39, PT ;  /* 0x001000000000780b */ /* 0x000fe20003f04200 */
[----:B------:R-:W-:Y:S01]  /*08b0*/  UMOV UR5, 0x3ff00000 ;  /* 0x3ff0000000057882 */ /* 0x000fe20000000000 */
[----:B------:R-:W-:Y:S01]  /*08c0*/  BSSY B0, `(.L_x_6) ;  /* 0x000000b000007945 */ /* 0x000fe20003800000 */
[----:B------:R-:W-:Y:S01]  /*08d0*/  UMOV UR4, URZ ;  /* 0x0000003f00047c82 */ /* 0x000fe20008000000 */
[----:B------:R-:W-:Y:S02]  /*08e0*/  FSEL R8, R4, RZ, P4 ;  /* 0x000000ff04087208 */ /* 0x000fe40002000000 */
[----:B------:R-:W-:-:S07]  /*08f0*/  FSEL R9, R5, 1.875, P4 ;  /* 0x3ff0000005097808 */ /* 0x000fce0002000000 */
[----:B------:R-:W-:Y:S05]  /*0900*/  @P0 BRA `(.L_x_7) ;  /* 0x0000006000000947 */ /* 0x000fea0003800000 */
[----:B------:R-:W-:Y:S01]  /*0910*/  IMAD.MOV.U32 R4, RZ, RZ, R48 ;  /* 0x000000ffff047224 */ /* 0x000fe200078e0030 */
[----:B------:R-:W-:Y:S01]  /*0920*/  MOV R0, 0x950 ;  /* 0x0000095000007802 */ /* 0x000fe20000000f00 */
[----:B------:R-:W-:Y:S02]  /*0930*/  IMAD.MOV.U32 R5, RZ, RZ, R49 ;  /* 0x000000ffff057224 */ /* 0x000fe400078e0031 */
[----:B------:R-:W-:Y:S05]  /*0940*/  CALL.REL.NOINC `($__internal_0_$__cuda_sm20_div_rn_f64_full) ;  /* 0x0000205000007944 */ /* 0x000fea0003c00000 */
[----:B------:R-:W-:Y:S02]  /*0950*/  IMAD.MOV.U32 R2, RZ, RZ, R22 ;  /* 0x000000ffff027224 */ /* 0x000fe400078e0016 */
[----:B------:R-:W-:Y:S02]  /*0960*/  IMAD.MOV.U32 R3, RZ, RZ, R23 ;  /* 0x000000ffff037224 */ /* 0x000fe400078e0017 */
.L_x_7:
[----:B------:R-:W-:Y:S05]  /*0970*/  BSYNC B0 ;  /* 0x0000000000007941 */ /* 0x000fea0003800000 */
.L_x_6:
[----:B------:R-:W0:Y:S01]  /*0980*/  MUFU.RCP64H R5, R9 ;  /* 0x0000000900057308 */ /* 0x000e220000001800 */
[----:B------:R-:W-:Y:S01]  /*0990*/  IMAD.MOV.U32 R4, RZ, RZ, 0x1 ;  /* 0x00000001ff047424 */ /* 0x000fe200078e00ff */
[----:B------:R-:W-:Y:S05]  /*09a0*/  BSSY B0, `(.L_x_8) ;  /* 0x0000012000007945 */ /* 0x000fea0003800000 */
[----:B0-----:R-:W0:-:S06]  /*09b0*/  DFMA R14, -R8, R4, 1 ;  /* 0x3ff00000080e742b */ /* 0x001e0c0000000104 */
[----:B0-----:R-:W0:-:S06]  /*09c0*/  DFMA R14, R14, R14, R14 ;  /* 0x0000000e0e0e722b */ /* 0x001e0c000000000e */
[----:B0-----:R-:W0:-:S06]  /*09d0*/  DFMA R14, R4, R14, R4 ;  /* 0x0000000e040e722b */ /* 0x001e0c0000000004 */
[----:B0-----:R-:W0:-:S06]  /*09e0*/  DFMA R4, -R8, R14, 1 ;  /* 0x3ff000000804742b */ /* 0x001e0c000000010e */
[----:B0-----:R-:W0:-:S06]  /*09f0*/  DFMA R4, R14, R4, R14 ;  /* 0x000000040e04722b */ /* 0x001e0c000000000e */
[----:B0-----:R-:W0:-:S06]  /*0a00*/  DMUL R14, R4, 1 ;  /* 0x3ff00000040e7828 */ /* 0x001e0c0000000000 */
[----:B0-----:R-:W0:-:S06]  /*0a10*/  DFMA R16, -R8, R14, 1 ;  /* 0x3ff000000810742b */ /* 0x001e0c000000010e */
[----:B0-----:R-:W0:-:S10]  /*0a20*/  DFMA R4, R4, R16, R14 ;  /* 0x000000100404722b */ /* 0x001e14000000000e */
[----:B0-----:R-:W-:-:S05]  /*0a30*/  FFMA R0, RZ, R9, R5 ;  /* 0x00000009ff007223 */ /* 0x001fca0000000005 */
[----:B------:R-:W-:-:S13]  /*0a40*/  FSETP.GT.AND P0, PT, |R0|, 1.469367938527859385e-39, PT ;  /* 0x001000000000780b */ /* 0x000fda0003f04200 */
[----:B------:R-:W-:Y:S05]  /*0a50*/  @P0 BRA `(.L_x_9) ;  /* 0x0000006000000947 */ /* 0x000fea0003800000 */
[----:B------:R-:W-:Y:S01]  /*0a60*/  IMAD.MOV.U32 R4, RZ, RZ, R8 ;  /* 0x000000ffff047224 */ /* 0x000fe200078e0008 */
[----:B------:R-:W-:Y:S01]  /*0a70*/  MOV R0, 0xaa0 ;  /* 0x00000aa000007802 */ /* 0x000fe20000000f00 */
[----:B------:R-:W-:Y:S02]  /*0a80*/  IMAD.MOV.U32 R5, RZ, RZ, R9 ;  /* 0x000000ffff057224 */ /* 0x000fe400078e0009 */
[----:B------:R-:W-:Y:S05]  /*0a90*/  CALL.REL.NOINC `($__internal_0_$__cuda_sm20_div_rn_f64_full) ;  /* 0x00001f0000007944 */ /* 0x000fea0003c00000 */
[----:B------:R-:W-:Y:S02]  /*0aa0*/  IMAD.MOV.U32 R4, RZ, RZ, R22 ;  /* 0x000000ffff047224 */ /* 0x000fe400078e0016 */
[----:B------:R-:W-:Y:S02]  /*0ab0*/  IMAD.MOV.U32 R5, RZ, RZ, R23 ;  /* 0x000000ffff057224 */ /* 0x000fe400078e0017 */
.L_x_9:
[----:B------:R-:W-:Y:S05]  /*0ac0*/  BSYNC B0 ;  /* 0x0000000000007941 */ /* 0x000fea0003800000 */
.L_x_8:
[----:B------:R-:W0:Y:S01]  /*0ad0*/  DMUL R16, R6, R2 ;  /* 0x0000000206107228 */ /* 0x000e220000000000 */
[----:B------:R-:W-:Y:S01]  /*0ae0*/  IADD3 R22, P1, R1, c[0x0][0x20], RZ ;  /* 0x0000080001167a10 */ /* 0x000fe20007f3e0ff */
[----:B------:R-:W-:Y:S02]  /*0af0*/  BSSY B1, `(.L_x_10) ;  /* 0x000001f000017945 */ /* 0x000fe40003800000 */
[----:B------:R1:W2:Y:S02]  /*0b00*/  DMUL R36, R36, R4 ;  /* 0x0000000424247228 */ /* 0x0002a40000000000 */
[----:B------:R-:W-:-:S04]  /*0b10*/  IMAD.X R21, RZ, RZ, c[0x0][0x24], P1 ;  /* 0x00000900ff157624 */ /* 0x000fc800008e06ff */
[----:B0-----:R-:W-:Y:S02]  /*0b20*/  LOP3.LUT R0, R17, 0x7fffffff, RZ, 0xc0, !PT ;  /* 0x7fffffff11007812 */ /* 0x001fe400078ec0ff */
[----:B------:R-:W-:Y:S02]  /*0b30*/  ISETP.NE.AND P0, PT, R16, RZ, PT ;  /* 0x000000ff1000720c */ /* 0x000fe40003f05270 */
[----:B------:R-:W-:-:S13]  /*0b40*/  ISETP.EQ.AND P4, PT, R0, 0x7ff00000, PT ;  /* 0x7ff000000000780c */ /* 0x000fda0003f82270 */
[----:B------:R-:W-:Y:S05]  /*0b50*/  @!P0 BRA P4, `(.L_x_11) ;  /* 0x0000016000008947 */ /* 0x000fea0002000000 */
[C---:B-12---:R-:W0:Y:S01]  /*0b60*/  DMUL R8, R16.reuse, c[0x2][0x8] ;  /* 0x0080020010087a28 */ /* 0x046e220000000000 */
[----:B------:R-:W-:Y:S03]  /*0b70*/  BSSY B2, `(.L_x_12) ;  /* 0x0000012000027945 */ /* 0x000fe60003800000 */
[----:B------:R-:W-:Y:S02]  /*0b80*/  DSETP.GE.AND P0, PT, |R16|, 2.14748364800000000000e+09, PT ;  /* 0x41e000001000742a */ /* 0x000fe40003f06200 */
[----:B0-----:R-:W0:Y:S08]  /*0b90*/  F2I.F64 R50, R8 ;  /* 0x0000000800327311 */ /* 0x001e300000301100 */
[----:B0-----:R-:W0:Y:S01]  /*0ba0*/  I2F.F64 R14, R50 ;  /* 0x00000032000e7312 */ /* 0x001e220000201c00 */
[----:B------:R1:W-:Y:S01]  /*0bb0*/  STL [R1], R50 ;  /* 0x0000003201007387 */ /* 0x0003e20000100800 */
[----:B0-----:R-:W0:-:S06]  /*0bc0*/  DFMA R6, -R14, c[0x2][0x10], R16 ;  /* 0x008004000e067a2b */ /* 0x001e0c0000000110 */
[----:B0-----:R-:W0:-:S06]  /*0bd0*/  DFMA R6, -R14, c[0x2][0x18], R6 ;  /* 0x008006000e067a2b */ /* 0x001e0c0000000106 */
[----:B0-----:R1:W0:Y:S01]  /*0be0*/  DFMA R6, -R14, c[0x2][0x20], R6 ;  /* 0x008008000e067a2b */ /* 0x0012220000000106 */
[----:B------:R-:W-:Y:S05]  /*0bf0*/  @!P0 BRA `(.L_x_13) ;  /* 0x0000009000008947 */ /* 0x000fea0003800000 */
[----:B------:R-:W-:Y:S01]  /*0c00*/  BSSY B3, `(.L_x_14) ;  /* 0x0000005000037945 */ /* 0x000fe20003800000 */
[----:B-1----:R-:W-:Y:S01]  /*0c10*/  IMAD.MOV.U32 R14, RZ, RZ, R16 ;  /* 0x000000ffff0e7224 */ /* 0x002fe200078e0010 */
[----:B------:R-:W-:Y:S01]  /*0c20*/  MOV R10, 0xc50 ;  /* 0x00000c50000a7802 */ /* 0x000fe20000000f00 */
[----:B------:R-:W-:Y:S02]  /*0c30*/  IMAD.MOV.U32 R13, RZ, RZ, R17 ;  /* 0x000000ffff0d7224 */ /* 0x000fe400078e0011 */
[----:B0-----:R-:W-:Y:S05]  /*0c40*/  CALL.REL.NOINC `($triton_poi_fused_stack_9$__internal_trig_reduction_slowpathd) ;  /* 0x00002bf000007944 */ /* 0x001fea0003c00000 */
[----:B------:R-:W-:Y:S05]  /*0c50*/  BSYNC B3 ;  /* 0x0000000000037941 */ /* 0x000fea0003800000 */
.L_x_14:
[----:B------:R0:W5:Y:S01]  /*0c60*/  LDL R50, [R1] ;  /* 0x0000000001327983 */ /* 0x0001620000100800 */
[----:B------:R-:W-:Y:S02]  /*0c70*/  IMAD.MOV.U32 R6, RZ, RZ, R18 ;  /* 0x000000ffff067224 */ /* 0x000fe400078e0012 */
[----:B------:R-:W-:Y:S02]  /*0c80*/  IMAD.MOV.U32 R7, RZ, RZ, R19 ;  /* 0x000000ffff077224 */ /* 0x000fe400078e0013 */
.L_x_13:
[----:B------:R-:W-:Y:S05]  /*0c90*/  BSYNC B2 ;  /* 0x0000000000027941 */ /* 0x000fea0003800000 */
.L_x_12:
[----:B-1---5:R-:W-:Y:S01]  /*0ca0*/  IADD3 R50, R50, 0x1, RZ ;  /* 0x0000000132327810 */ /* 0x022fe20007ffe0ff */
[----:B------:R-:W-:Y:S05]  /*0cb0*/  BRA `(.L_x_15) ;  /* 0x0000002000007947 */ /* 0x000fea0003800000 */
.L_x_11:
[----:B-12---:R0:W1:Y:S01]  /*0cc0*/  DMUL R6, RZ, R16 ;  /* 0x00000010ff067228 */ /* 0x0060620000000000 */
[----:B------:R-:W-:-:S05]  /*0cd0*/  IMAD.MOV.U32 R50, RZ, RZ, 0x1 ;  /* 0x00000001ff327424 */ /* 0x000fca00078e00ff */
.L_x_15:
[----:B------:R-:W-:Y:S05]  /*0ce0*/  BSYNC B1 ;  /* 0x0000000000017941 */ /* 0x000fea0003800000 */
.L_x_10:
[----:B------:R-:W-:Y:S01]  /*0cf0*/  LOP3.LUT P0, R0, R50, 0x1, RZ, 0xc0, !PT ;  /* 0x0000000132007812 */ /* 0x000fe2000780c0ff */
[----:B------:R-:W-:-:S02]  /*0d00*/  IMAD.MOV.U32 R9, RZ, RZ, 0x8 ;  /* 0x00000008ff097424 */ /* 0x000fc400078e00ff */
[----:B------:R-:W-:Y:S01]  /*0d10*/  IMAD.MOV.U32 R30, RZ, RZ, 0x79785eba ;  /* 0x79785ebaff1e7424 */ /* 0x000fe200078e00ff */
[----:B01----:R-:W0:Y:S01]  /*0d20*/  DMUL R34, R6, R6 ;  /* 0x0000000606227228 */ /* 0x003e220000000000 */
[----:B------:R-:W-:Y:S01]  /*0d30*/  IMAD.SHL.U32 R0, R0, 0x8, RZ ;  /* 0x0000000800007824 */ /* 0x000fe200078e00ff */
[----:B------:R-:W-:-:S03]  /*0d40*/  P2R R57, PR, RZ, 0x1 ;  /* 0x00000001ff397803 */ /* 0x000fc60000000000 */
[----:B------:R-:W-:-:S05]  /*0d50*/  IMAD.WIDE.U32 R8, R0, R9, c[0x4][0x18] ;  /* 0x0100060000087625 */ /* 0x000fca00078e0009 */
[----:B------:R-:W0:Y:S04]  /*0d60*/  LDG.E.64.CONSTANT R14, [R8.64+0x8] ;  /* 0x00000806080e7981 */ /* 0x000e28000c1e9b00 */
[----:B------:R-:W2:Y:S04]  /*0d70*/  LDG.E.64.CONSTANT R16, [R8.64+0x10] ;  /* 0x0000100608107981 */ /* 0x000ea8000c1e9b00 */
[----:B------:R-:W3:Y:S04]  /*0d80*/  LDG.E.64.CONSTANT R18, [R8.64+0x18] ;  /* 0x0000180608127981 */ /* 0x000ee8000c1e9b00 */
[----:B------:R-:W4:Y:S04]  /*0d90*/  LDG.E.64.CONSTANT R38, [R8.64+0x20] ;  /* 0x0000200608267981 */ /* 0x000f28000c1e9b00 */
[----:B------:R1:W5:Y:S04]  /*0da0*/  LDG.E.64.CONSTANT R46, [R8.64+0x28] ;  /* 0x00002806082e7981 */ /* 0x000368000c1e9b00 */
[----:B------:R1:W5:Y:S01]  /*0db0*/  LDG.E.64.CONSTANT R52, [R8.64+0x30] ;  /* 0x0000300608347981 */ /* 0x000362000c1e9b00 */
[----:B------:R-:W-:Y:S01]  /*0dc0*/  IMAD.MOV.U32 R0, RZ, RZ, 0x3de5db65 ;  /* 0x3de5db65ff007424 */ /* 0x000fe200078e00ff */
[----:B------:R-:W-:Y:S01]  /*0dd0*/  FSEL R30, -R30, 4.2945490664224492434e-19, !P0 ;  /* 0x20fd81641e1e7808 */ /* 0x000fe20004000100 */
[----:B------:R-:W-:Y:S03]  /*0de0*/  BSSY B1, `(.L_x_16) ;  /* 0x0000022000017945 */ /* 0x000fe60003800000 */
[----:B------:R-:W-:-:S02]  /*0df0*/  FSEL R31, R0, -0.082518599927425384521, !P0 ;  /* 0xbda8ff83001f7808 */ /* 0x000fc40004000000 */
[----:B------:R-:W-:Y:S02]  /*0e00*/  LOP3.LUT R0, R37, 0x7fffffff, RZ, 0xc0, !PT ;  /* 0x7fffffff25007812 */ /* 0x000fe400078ec0ff */
[----:B------:R-:W-:Y:S02]  /*0e10*/  ISETP.NE.AND P0, PT, R36, RZ, PT ;  /* 0x000000ff2400720c */ /* 0x000fe40003f05270 */
[----:B------:R-:W-:Y:S01]  /*0e20*/  ISETP.EQ.AND P1, PT, R0, 0x7ff00000, PT ;  /* 0x7ff000000000780c */ /* 0x000fe20003f22270 */
[----:B0-----:R-:W2:-:S06]  /*0e30*/  DFMA R14, R34, R30, R14 ;  /* 0x0000001e220e722b */ /* 0x001e8c000000000e */
[----:B--2---:R-:W3:-:S06]  /*0e40*/  DFMA R14, R34, R14, R16 ;  /* 0x0000000e220e722b */ /* 0x004ecc0000000010 */
[----:B---3--:R-:W4:-:S06]  /*0e50*/  DFMA R14, R34, R14, R18 ;  /* 0x0000000e220e722b */ /* 0x008f0c0000000012 */
[----:B----4-:R1:W0:Y:S01]  /*0e60*/  DFMA R38, R34, R14, R38 ;  /* 0x0000000e2226722b */ /* 0x0102220000000026 */
[----:B------:R-:W-:Y:S05]  /*0e70*/  @!P0 BRA P1, `(.L_x_17) ;  /* 0x0000016000008947 */ /* 0x000fea0000800000 */
[C---:B-1----:R-:W1:Y:S01]  /*0e80*/  DMUL R14, R36.reuse, c[0x2][0x8] ;  /* 0x00800200240e7a28 */ /* 0x042e620000000000 */
[----:B------:R-:W-:Y:S03]  /*0e90*/  BSSY B2, `(.L_x_18) ;  /* 0x0000012000027945 */ /* 0x000fe60003800000 */
[----:B------:R-:W-:Y:S02]  /*0ea0*/  DSETP.GE.AND P0, PT, |R36|, 2.14748364800000000000e+09, PT ;  /* 0x41e000002400742a */ /* 0x000fe40003f06200 */
[----:B-1----:R-:W1:Y:S08]  /*0eb0*/  F2I.F64 R0, R14 ;  /* 0x0000000e00007311 */ /* 0x002e700000301100 */
[----:B-1----:R-:W1:Y:S01]  /*0ec0*/  I2F.F64 R16, R0 ;  /* 0x0000000000107312 */ /* 0x002e620000201c00 */
[----:B------:R2:W-:Y:S01]  /*0ed0*/  STL [R1], R0 ;  /* 0x0000000001007387 */ /* 0x0005e20000100800 */
[----:B-1----:R-:W1:-:S06]  /*0ee0*/  DFMA R8, -R16, c[0x2][0x10], R36 ;  /* 0x0080040010087a2b */ /* 0x002e4c0000000124 */
[----:B-1----:R-:W1:-:S06]  /*0ef0*/  DFMA R8, -R16, c[0x2][0x18], R8 ;  /* 0x0080060010087a2b */ /* 0x002e4c0000000108 */
[----:B-1----:R2:W1:Y:S01]  /*0f00*/  DFMA R8, -R16, c[0x2][0x20], R8 ;  /* 0x0080080010087a2b */ /* 0x0024620000000108 */
[----:B------:R-:W-:Y:S05]  /*0f10*/  @!P0 BRA `(.L_x_19) ;  /* 0x0000009000008947 */ /* 0x000fea0003800000 */
[----:B------:R-:W-:Y:S01]  /*0f20*/  BSSY B3, `(.L_x_20) ;  /* 0x0000005000037945 */ /* 0x000fe20003800000 */
[----:B------:R-:W-:Y:S01]  /*0f30*/  IMAD.MOV.U32 R14, RZ, RZ, R36 ;  /* 0x000000ffff0e7224 */ /* 0x000fe200078e0024 */
[----:B------:R-:W-:Y:S01]  /*0f40*/  MOV R10, 0xf70 ;  /* 0x00000f70000a7802 */ /* 0x000fe20000000f00 */
[----:B------:R-:W-:Y:S02]  /*0f50*/  IMAD.MOV.U32 R13, RZ, RZ, R37 ;  /* 0x000000ffff0d7224 */ /* 0x000fe400078e0025 */
[----:B012--5:R-:W-:Y:S05]  /*0f60*/  CALL.REL.NOINC `($triton_poi_fused_stack_9$__internal_trig_reduction_slowpathd) ;  /* 0x000028d000007944 */ /* 0x027fea0003c00000 */
[----:B------:R-:W-:Y:S05]  /*0f70*/  BSYNC B3 ;  /* 0x0000000000037941 */ /* 0x000fea0003800000 */
.L_x_20:
[----:B------:R0:W5:Y:S01]  /*0f80*/  LDL R0, [R1] ;  /* 0x0000000001007983 */ /* 0x0001620000100800 */
[----:B------:R-:W-:Y:S02]  /*0f90*/  IMAD.MOV.U32 R8, RZ, RZ, R18 ;  /* 0x000000ffff087224 */ /* 0x000fe400078e0012 */
[----:B------:R-:W-:Y:S02]  /*0fa0*/  IMAD.MOV.U32 R9, RZ, RZ, R19 ;  /* 0x000000ffff097224 */ /* 0x000fe400078e0013 */
.L_x_19:
[----:B------:R-:W-:Y:S05]  /*0fb0*/  BSYNC B2 ;  /* 0x0000000000027941 */ /* 0x000fea0003800000 */
.L_x_18:
[----:B-----5:R-:W-:Y:S01]  /*0fc0*/  IADD3 R43, R0, 0x1, RZ ;  /* 0x00000001002b7810 */ /* 0x020fe20007ffe0ff */
[----:B------:R-:W-:Y:S05]  /*0fd0*/  BRA `(.L_x_21) ;  /* 0x0000002000007947 */ /* 0x000fea0003800000 */
.L_x_17:
[----:B-1----:R1:W2:Y:S01]  /*0fe0*/  DMUL R8, RZ, R36 ;  /* 0x00000024ff087228 */ /* 0x0022a20000000000 */
[----:B------:R-:W-:-:S05]  /*0ff0*/  IMAD.MOV.U32 R43, RZ, RZ, 0x1 ;  /* 0x00000001ff2b7424 */ /* 0x000fca00078e00ff */
.L_x_21:
[----:B------:R-:W-:Y:S05]  /*1000*/  BSYNC B1 ;  /* 0x0000000000017941 */ /* 0x000fea0003800000 */
.L_x_16:
[----:B------:R-:W-:Y:S01]  /*1010*/  ISETP.GT.AND P1, PT, R42, RZ, PT ;  /* 0x000000ff2a00720c */ /* 0x000fe20003f24270 */
[----:B--2---:R-:W-:-:S03]  /*1020*/  IMAD.MOV.U32 R0, RZ, RZ, RZ ;  /* 0x000000ffff007224 */ /* 0x004fc600078e00ff */
[----:B------:R-:W-:Y:S02]  /*1030*/  ISETP.LT.AND P1, PT, R12, 0x2, P1 ;  /* 0x000000020c00780c */ /* 0x000fe40000f21270 */
[----:B------:R-:W-:Y:S02]  /*1040*/  LOP3.LUT P4, R10, R43, 0x1, RZ, 0xc0, !PT ;  /* 0x000000012b0a7812 */ /* 0x000fe4000788c0ff */
[----:B------:R-:W-:Y:S01]  /*1050*/  ISETP.LT.AND P0, PT, R11, 0x100, P1 ;  /* 0x000001000b00780c */ /* 0x000fe20000f01270 */
[----:B------:R-:W-:Y:S02]  /*1060*/  IMAD.MOV.U32 R55, RZ, RZ, 0x8 ;  /* 0x00000008ff377424 */ /* 0x000fe400078e00ff */
[----:B------:R-:W-:-:S04]  /*1070*/  IMAD.SHL.U32 R10, R10, 0x8, RZ ;  /* 0x000000080a0a7824 */ /* 0x000fc800078e00ff */
[----:B------:R-:W-:-:S05]  /*1080*/  IMAD.WIDE.U32 R54, R10, R55, c[0x4][0x18] ;  /* 0x010006000a367625 */ /* 0x000fca00078e0037 */
[----:B------:R-:W2:Y:S04]  /*1090*/  LDG.E.64.CONSTANT R16, [R54.64+0x8] ;  /* 0x0000080636107981 */ /* 0x000ea8000c1e9b00 */
[----:B------:R-:W3:Y:S01]  /*10a0*/  @P0 LDG.E.EL R0, [R26.64+0x4] ;  /* 0x000004061a000981 */ /* 0x000ee2000c2e1900 */
[----:B------:R-:W-:Y:S01]  /*10b0*/  ISETP.GT.AND P0, PT, R11, 0xff, P1 ;  /* 0x000000ff0b00780c */ /* 0x000fe20000f04270 */
[----:B------:R-:W-:Y:S02]  /*10c0*/  IMAD.MOV.U32 R13, RZ, RZ, RZ ;  /* 0x000000ffff0d7224 */ /* 0x000fe400078e00ff */
[----:B------:R-:W4:Y:S04]  /*10d0*/  LDG.E.64.CONSTANT R18, [R54.64+0x10] ;  /* 0x0000100636127981 */ /* 0x000f28000c1e9b00 */
[----:B------:R-:W3:Y:S04]  /*10e0*/  LDG.E.64.CONSTANT R30, [R54.64+0x18] ;  /* 0x00001806361e7981 */ /* 0x000ee8000c1e9b00 */
[----:B------:R-:W3:Y:S04]  /*10f0*/  LDG.E.64.CONSTANT R32, [R54.64+0x20] ;  /* 0x0000200636207981 */ /* 0x000ee8000c1e9b00 */
[----:B------:R-:W3:Y:S01]  /*1100*/  @P0 LDG.E.EL R13, [R28.64+-0xbfc] ;  /* 0xfff404061c0d0981 */ /* 0x000ee2000c2e1900 */
[----:B------:R-:W-:Y:S01]  /*1110*/  IMAD.MOV.U32 R40, RZ, RZ, 0x79785eba ;  /* 0x79785ebaff287424 */ /* 0x000fe200078e00ff */
[----:B------:R-:W1:-:S04]  /*1120*/  DMUL R14, RZ, R2 ;  /* 0x00000002ff0e7228 */ /* 0x000e480000000000 */
[----:B-1----:R-:W2:Y:S01]  /*1130*/  DMUL R36, R8, R8 ;  /* 0x0000000808247228 */ /* 0x002ea20000000000 */
[----:B------:R-:W3:Y:S01]  /*1140*/  LDG.E.64.CONSTANT R44, [R54.64+0x28] ;  /* 0x00002806362c7981 */ /* 0x000ee2000c1e9b00 */
[----:B------:R-:W-:Y:S01]  /*1150*/  BSSY B1, `(.L_x_22) ;  /* 0x0000017000017945 */ /* 0x000fe20003800000 */
[----:B------:R-:W-:Y:S02]  /*1160*/  P2R R56, PR, RZ, 0x10 ;  /* 0x00000010ff387803 */ /* 0x000fe40000000000 */
[----:B------:R1:W5:Y:S01]  /*1170*/  LDG.E.64.CONSTANT R48, [R54.64+0x30] ;  /* 0x0000300636307981 */ /* 0x000362000c1e9b00 */
[----:B------:R-:W-:Y:S01]  /*1180*/  IMAD.MOV.U32 R10, RZ, RZ, 0x3de5db65 ;  /* 0x3de5db65ff0a7424 */ /* 0x000fe200078e00ff */
[----:B------:R-:W-:-:S04]  /*1190*/  FSEL R40, -R40, 4.2945490664224492434e-19, !P4 ;  /* 0x20fd816428287808 */ /* 0x000fc80006000100 */
[----:B------:R-:W-:Y:S02]  /*11a0*/  FSEL R41, R10, -0.082518599927425384521, !P4 ;  /* 0xbda8ff830a297808 */ /* 0x000fe40006000000 */
[----:B------:R-:W-:Y:S02]  /*11b0*/  LOP3.LUT R10, R15, 0x7fffffff, RZ, 0xc0, !PT ;  /* 0x7fffffff0f0a7812 */ /* 0x000fe400078ec0ff */
[----:B------:R-:W-:-:S04]  /*11c0*/  ISETP.NE.AND P0, PT, R14, RZ, PT ;  /* 0x000000ff0e00720c */ /* 0x000fc80003f05270 */
[----:B------:R-:W-:-:S13]  /*11d0*/  ISETP.EQ.AND P0, PT, R10, 0x7ff00000, !P0 ;  /* 0x7ff000000a00780c */ /* 0x000fda0004702270 */
[----:B------:R-:W-:-:S04]  /*11e0*/  DSETP.LTU.OR P0, PT, |R14|, 2.14748364800000000000e+09, P0 ;  /* 0x41e000000e00742a */ /* 0x000fc80000709600 */
[----:B0----5:R-:W-:-:S04]  /*11f0*/  DFMA R46, R34, R38, R46 ;  /* 0x00000026222e722b */ /* 0x021fc8000000002e */
[----:B--2---:R-:W4:-:S06]  /*1200*/  DFMA R16, R36, R40, R16 ;  /* 0x000000282410722b */ /* 0x004f0c0000000010 */
[----:B----4-:R-:W3:-:S06]  /*1210*/  DFMA R16, R36, R16, R18 ;  /* 0x000000102410722b */ /* 0x010ecc0000000012 */
[----:B---3--:R0:W2:Y:S01]  /*1220*/  DFMA R30, R36, R16, R30 ;  /* 0x00000010241e722b */ /* 0x0080a2000000001e */
[----:B------:R-:W-:-:S04]  /*1230*/  SEL R0, R0, R13, !P2 ;  /* 0x0000000d00007207 */ /* 0x000fc80005000000 */
[----:B0-----:R-:W0:Y:S01]  /*1240*/  F2F.F64.F32 R16, R0 ;  /* 0x0000000000107310 */ /* 0x001e220000201800 */
[----:B--2---:R-:W2:-:S06]  /*1250*/  DFMA R30, R36, R30, R32 ;  /* 0x0000001e241e722b */ /* 0x004e8c0000000020 */
[----:B--2---:R1:W2:-:S04]  /*1260*/  DFMA R44, R36, R30, R44 ;  /* 0x0000001e242c722b */ /* 0x004288000000002c */
[----:B0-----:R1:W0:Y:S01]  /*1270*/  DMUL R38, R16, R4 ;  /* 0x0000000410267228 */ /* 0x0012220000000000 */
[----:B------:R-:W-:Y:S05]  /*1280*/  @P0 BRA `(.L_x_23) ;  /* 0x0000003000000947 */ /* 0x000fea0003800000 */
[----:B--2---:R-:W-:Y:S01]  /*1290*/  IMAD.MOV.U32 R13, RZ, RZ, R15 ;  /* 0x000000ffff0d7224 */ /* 0x004fe200078e000f */
[----:B------:R-:W-:-:S04]  /*12a0*/  MOV R10, 0x12c0 ;  /* 0x000012c0000a7802 */ /* 0x000fc80000000f00 */
[----:B01----:R-:W-:Y:S05]  /*12b0*/  CALL.REL.NOINC `($triton_poi_fused_stack_9$__internal_trig_reduction_slowpathd) ;  /* 0x0000258000007944 */ /* 0x003fea0003c00000 */
.L_x_23:
[----:B--2---:R-:W-:Y:S05]  /*12c0*/  BSYNC B1 ;  /* 0x0000000000017941 */ /* 0x004fea0003800000 */
.L_x_22:
[----:B0-----:R-:W-:Y:S01]  /*12d0*/  LOP3.LUT R0, R39, 0x7fffffff, RZ, 0xc0, !PT ;  /* 0x7fffffff27007812 */ /* 0x001fe200078ec0ff */
[----:B------:R-:W-:Y:S01]  /*12e0*/  BSSY B1, `(.L_x_24) ;  /* 0x0000019000017945 */ /* 0x000fe20003800000 */
[----:B------:R-:W-:Y:S01]  /*12f0*/  ISETP.NE.AND P4, PT, R38, RZ, PT ;  /* 0x000000ff2600720c */ /* 0x000fe20003f85270 */
[----:B------:R0:W2:Y:S01]  /*1300*/  DFMA R46, R34, R46, R52 ;  /* 0x0000002e222e722b */ /* 0x0000a20000000034 */
[----:B------:R-:W-:-:S03]  /*1310*/  ISETP.EQ.AND P0, PT, R0, 0x7ff00000, PT ;  /* 0x7ff000000000780c */ /* 0x000fc60003f02270 */
[----:B------:R0:W3:-:S10]  /*1320*/  DFMA R44, R36, R44, R48 ;  /* 0x0000002c242c722b */ /* 0x0000d40000000030 */
[----:B------:R-:W-:Y:S05]  /*1330*/  @!P4 BRA P0, `(.L_x_25) ;  /* 0x000001100000c947 */ /* 0x000fea0000000000 */
[----:B0-23--:R-:W0:-:S04]  /*1340*/  DMUL R14, R38, c[0x2][0x8] ;  /* 0x00800200260e7a28 */ /* 0x00de080000000000 */
[----:B------:R-:W-:Y:S02]  /*1350*/  DSETP.GE.AND P0, PT, |R38|, 2.14748364800000000000e+09, PT ;  /* 0x41e000002600742a */ /* 0x000fe40003f06200 */
[----:B0-----:R-:W0:Y:S08]  /*1360*/  F2I.F64 R41, R14 ;  /* 0x0000000e00297311 */ /* 0x001e300000301100 */
[----:B01----:R-:W0:Y:S01]  /*1370*/  I2F.F64 R16, R41 ;  /* 0x0000002900107312 */ /* 0x003e220000201c00 */
[----:B------:R1:W-:Y:S01]  /*1380*/  STL [R1], R41 ;  /* 0x0000002901007387 */ /* 0x0003e20000100800 */
[----:B0-----:R-:W0:-:S06]  /*1390*/  DFMA R18, -R16, c[0x2][0x10], R38 ;  /* 0x0080040010127a2b */ /* 0x001e0c0000000126 */
[----:B0-----:R-:W0:-:S06]  /*13a0*/  DFMA R18, -R16, c[0x2][0x18], R18 ;  /* 0x0080060010127a2b */ /* 0x001e0c0000000112 */
[----:B0-----:R1:W0:Y:S01]  /*13b0*/  DFMA R18, -R16, c[0x2][0x20], R18 ;  /* 0x0080080010127a2b */ /* 0x0012220000000112 */
[----:B------:R-:W-:Y:S05]  /*13c0*/  @!P0 BRA `(.L_x_26) ;  /* 0x000000a000008947 */ /* 0x000fea0003800000 */
[----:B------:R-:W-:Y:S01]  /*13d0*/  BSSY B2, `(.L_x_27) ;  /* 0x0000005000027945 */ /* 0x000fe20003800000 */
[----:B------:R-:W-:Y:S01]  /*13e0*/  IMAD.MOV.U32 R14, RZ, RZ, R38 ;  /* 0x000000ffff0e7224 */ /* 0x000fe200078e0026 */
[----:B------:R-:W-:Y:S01]  /*13f0*/  MOV R10, 0x1420 ;  /* 0x00001420000a7802 */ /* 0x000fe20000000f00 */
[----:B------:R-:W-:Y:S02]  /*1400*/  IMAD.MOV.U32 R13, RZ, RZ, R39 ;  /* 0x000000ffff0d7224 */ /* 0x000fe400078e0027 */
[----:B01----:R-:W-:Y:S05]  /*1410*/  CALL.REL.NOINC `($triton_poi_fused_stack_9$__internal_trig_reduction_slowpathd) ;  /* 0x0000242000007944 */ /* 0x003fea0003c00000 */
[----:B------:R-:W-:Y:S05]  /*1420*/  BSYNC B2 ;  /* 0x0000000000027941 */ /* 0x000fea0003800000 */
.L_x_27:
[----:B------:R0:W5:Y:S01]  /*1430*/  LDL R41, [R1] ;  /* 0x0000000001297983 */ /* 0x0001620000100800 */
[----:B------:R-:W-:Y:S05]  /*1440*/  BRA `(.L_x_26) ;  /* 0x0000002000007947 */ /* 0x000fea0003800000 */
.L_x_25:
[----:B0-23--:R0:W2:Y:S01]  /*1450*/  DMUL R18, RZ, R38 ;  /* 0x00000026ff127228 */ /* 0x00d0a20000000000 */
[----:B------:R-:W-:-:S05]  /*1460*/  IMAD.MOV.U32 R41, RZ, RZ, RZ ;  /* 0x000000ffff297224 */ /* 0x000fca00078e00ff */
.L_x_26:
[----:B------:R-:W-:Y:S05]  /*1470*/  BSYNC B1 ;  /* 0x0000000000017941 */ /* 0x000fea0003800000 */
.L_x_24:
[----:B------:R-:W-:Y:S01]  /*1480*/  ISETP.EQ.AND P0, PT, R12, 0x2, !P2 ;  /* 0x000000020c00780c */ /* 0x000fe20005702270 */
[----:B------:R-:W-:Y:S01]  /*1490*/  IMAD.MOV.U32 R13, RZ, RZ, RZ ;  /* 0x000000ffff0d7224 */ /* 0x000fe200078e00ff */
[----:B------:R-:W-:Y:S01]  /*14a0*/  ISETP.NE.AND P4, PT, R51, RZ, PT ;  /* 0x000000ff3300720c */ /* 0x000fe20003f85270 */
[----:B------:R-:W-:-:S10]  /*14b0*/  IMAD.MOV.U32 R20, RZ, RZ, RZ ;  /* 0x000000ffff147224 */ /* 0x000fd400078e00ff */
[----:B------:R-:W3:Y:S01]  /*14c0*/  @P0 LDG.E.EL R13, [R26.64+0x4] ;  /* 0x000004061a0d0981 */ /* 0x000ee2000c2e1900 */
[----:B------:R-:W-:Y:S02]  /*14d0*/  ISETP.EQ.AND P0, PT, R12, 0x2, P4 ;  /* 0x000000020c00780c */ /* 0x000fe40002702270 */
[----:B-----5:R-:W-:Y:S01]  /*14e0*/  LOP3.LUT P6, R14, R41, 0x1, RZ, 0xc0, !PT ;  /* 0x00000001290e7812 */ /* 0x020fe200078cc0ff */
[----:B------:R-:W-:-:S04]  /*14f0*/  IMAD.MOV.U32 R59, RZ, RZ, 0x8 ;  /* 0x00000008ff3b7424 */ /* 0x000fc800078e00ff */
[----:B------:R-:W-:-:S06]  /*1500*/  IMAD.SHL.U32 R14, R14, 0x8, RZ ;  /* 0x000000080e0e7824 */ /* 0x000fcc00078e00ff */
[----:B------:R-:W3:Y:S01]  /*1510*/  @P0 LDG.E.EL R20, [R28.64+-0xbfc] ;  /* 0xfff404061c140981 */ /* 0x000ee2000c2e1900 */
[----:B------:R-:W-:Y:S01]  /*1520*/  ISETP.GE.AND P0, PT, R42, 0x3, PT ;  /* 0x000000032a00780c */ /* 0x000fe20003f06270 */
[----:B------:R-:W-:-:S03]  /*1530*/  IMAD.WIDE.U32 R58, R14, R59, c[0x4][0x18] ;  /* 0x010006000e3a7625 */ /* 0x000fc600078e003b */
[----:B------:R-:W-:Y:S01]  /*1540*/  ISETP.GT.AND P0, PT, R12, 0x1, !P0 ;  /* 0x000000010c00780c */ /* 0x000fe20004704270 */
[----:B------:R-:W-:Y:S01]  /*1550*/  IMAD.MOV.U32 R0, RZ, RZ, RZ ;  /* 0x000000ffff007224 */ /* 0x000fe200078e00ff */
[----:B------:R-:W4:Y:S02]  /*1560*/  LDG.E.64.CONSTANT R32, [R58.64+0x8] ;  /* 0x000008063a207981 */ /* 0x000f24000c1e9b00 */
[----:B------:R-:W-:Y:S02]  /*1570*/  ISETP.LT.AND P4, PT, R11, 0x100, P0 ;  /* 0x000001000b00780c */ /* 0x000fe40000781270 */
[----:B0-2---:R-:W2:Y:S04]  /*1580*/  LDG.E.64.CONSTANT R38, [R58.64+0x10] ;  /* 0x000010063a267981 */ /* 0x005ea8000c1e9b00 */
[----:B------:R-:W3:Y:S01]  /*1590*/  LDG.E.64.CONSTANT R48, [R58.64+0x18] ;  /* 0x000018063a307981 */ /* 0x000ee2000c1e9b00 */
[----:B------:R-:W-:-:S03]  /*15a0*/  IMAD.MOV.U32 R10, RZ, RZ, RZ ;  /* 0x000000ffff0a7224 */ /* 0x000fc600078e00ff */
[----:B------:R-:W3:Y:S04]  /*15b0*/  LDG.E.64.CONSTANT R52, [R58.64+0x20] ;  /* 0x000020063a347981 */ /* 0x000ee8000c1e9b00 */
[----:B------:R-:W3:Y:S01]  /*15c0*/  @P4 LDG.E.EL R0, [R26.64+0x4] ;  /* 0x000004061a004981 */ /* 0x000ee2000c2e1900 */
[----:B------:R-:W-:-:S03]  /*15d0*/  ISETP.GT.AND P4, PT, R11, 0xff, P0 ;  /* 0x000000ff0b00780c */ /* 0x000fc60000784270 */
[----:B------:R-:W3:Y:S04]  /*15e0*/  LDG.E.64.CONSTANT R14, [R58.64+0x28] ;  /* 0x000028063a0e7981 */ /* 0x000ee8000c1e9b00 */
[----:B-1----:R-:W3:Y:S06]  /*15f0*/  LDG.E.64.CONSTANT R30, [R58.64+0x30] ;  /* 0x000030063a1e7981 */ /* 0x002eec000c1e9b00 */
[----:B------:R-:W3:Y:S01]  /*1600*/  @P4 LDG.E.EL R10, [R28.64+-0xbfc] ;  /* 0xfff404061c0a4981 */ /* 0x000ee2000c2e1900 */
[----:B------:R-:W-:-:S02]  /*1610*/  IMAD.MOV.U32 R54, RZ, RZ, 0x79785eba ;  /* 0x79785ebaff367424 */ /* 0x000fc400078e00ff */
[----:B------:R-:W-:Y:S01]  /*1620*/  IMAD.MOV.U32 R23, RZ, RZ, 0x3de5db65 ;  /* 0x3de5db65ff177424 */ /* 0x000fe200078e00ff */
[----:B------:R-:W4:Y:S02]  /*1630*/  DMUL R16, R18, R18 ;  /* 0x0000001212107228 */ /* 0x000f240000000000 */
[----:B------:R-:W-:Y:S02]  /*1640*/  FSEL R54, -R54, 4.2945490664224492434e-19, !P6 ;  /* 0x20fd816436367808 */ /* 0x000fe40007000100 */
[----:B------:R-:W-:Y:S02]  /*1650*/  FSEL R55, R23, -0.082518599927425384521, !P6 ;  /* 0xbda8ff8317377808 */ /* 0x000fe40007000000 */
[----:B------:R-:W-:Y:S01]  /*1660*/  ISETP.NE.AND P5, PT, R12, 0x2, PT ;  /* 0x000000020c00780c */ /* 0x000fe20003fa5270 */
[----:B------:R-:W-:Y:S01]  /*1670*/  BSSY B1, `(.L_x_28) ;  /* 0x000002a000017945 */ /* 0x000fe20003800000 */
[----:B------:R-:W-:-:S04]  /*1680*/  DFMA R34, R34, R46, 1 ;  /* 0x3ff000002222742b */ /* 0x000fc8000000002e */
[----:B----4-:R-:W2:-:S06]  /*1690*/  DFMA R32, R16, R54, R32 ;  /* 0x000000361020722b */ /* 0x010e8c0000000020 */
[----:B--2---:R-:W0:Y:S01]  /*16a0*/  DFMA R32, R16, R32, R38 ;  /* 0x000000201020722b */ /* 0x004e220000000026 */
[----:B---3--:R-:W-:-:S05]  /*16b0*/  SEL R13, R13, R20, !P2 ;  /* 0x000000140d0d7207 */ /* 0x008fca0005000000 */
[----:B0-----:R0:W1:-:S04]  /*16c0*/  DFMA R48, R16, R32, R48 ;  /* 0x000000201030722b */ /* 0x0010480000000030 */
[----:B0-----:R-:W0:Y:S02]  /*16d0*/  F2F.F64.F32 R32, R13 ;  /* 0x0000000d00207310 */ /* 0x001e240000201800 */
[----:B-1----:R-:W1:-:S04]  /*16e0*/  DFMA R52, R16, R48, R52 ;  /* 0x000000301034722b */ /* 0x002e480000000034 */
[----:B------:R-:W-:-:S04]  /*16f0*/  DFMA R48, R44, R8, R8 ;  /* 0x000000082c30722b */ /* 0x000fc80000000008 */
[----:B-1----:R1:W2:Y:S01]  /*1700*/  DFMA R8, R16, R52, R14 ;  /* 0x000000341008722b */ /* 0x0022a2000000000e */
[----:B------:R-:W-:-:S04]  /*1710*/  SEL R10, R0, R10, !P2 ;  /* 0x0000000a000a7207 */ /* 0x000fc80005000000 */
[----:B-1----:R-:W1:Y:S01]  /*1720*/  F2F.F64.F32 R52, R10 ;  /* 0x0000000a00347310 */ /* 0x002e620000201800 */
[----:B0-----:R-:W0:-:S04]  /*1730*/  DMUL R14, R32, R2 ;  /* 0x00000002200e7228 */ /* 0x001e080000000000 */
[----:B--2---:R-:W2:-:S04]  /*1740*/  DFMA R30, R16, R8, R30 ;  /* 0x00000008101e722b */ /* 0x004e88000000001e */
[----:B------:R-:W3:Y:S02]  /*1750*/  DFMA R8, R46, R6, R6 ;  /* 0x000000062e08722b */ /* 0x000ee40000000006 */
[----:B0-----:R-:W-:Y:S02]  /*1760*/  LOP3.LUT R13, R15, 0x7fffffff, RZ, 0xc0, !PT ;  /* 0x7fffffff0f0d7812 */ /* 0x001fe400078ec0ff */
[----:B-1----:R0:W1:Y:S02]  /*1770*/  DMUL R6, R52, R4 ;  /* 0x0000000434067228 */ /* 0x0020640000000000 */
[----:B------:R-:W-:Y:S02]  /*1780*/  ISETP.EQ.AND P4, PT, R13, 0x7ff00000, PT ;  /* 0x7ff000000d00780c */ /* 0x000fe40003f82270 */
[----:B0-----:R-:W-:Y:S02]  /*1790*/  P2R R52, PR, RZ, 0x20 ;  /* 0x00000020ff347803 */ /* 0x001fe40000000000 */
[----:B------:R-:W-:Y:S01]  /*17a0*/  ISETP.NE.AND P5, PT, R14, RZ, PT ;  /* 0x000000ff0e00720c */ /* 0x000fe20003fa5270 */
[----:B------:R0:W4:Y:S01]  /*17b0*/  DFMA R44, R36, R44, 1 ;  /* 0x3ff00000242c742b */ /* 0x000122000000002c */
[----:B------:R-:W-:-:S03]  /*17c0*/  IMAD.MOV.U32 R0, RZ, RZ, RZ ;  /* 0x000000ffff007224 */ /* 0x000fc600078e00ff */
[----:B--2---:R0:W2:-:S04]  /*17d0*/  DFMA R38, R30, R18, R18 ;  /* 0x000000121e26722b */ /* 0x0040880000000012 */
[----:B------:R0:W0:-:S04]  /*17e0*/  DFMA R36, R16, R30, 1 ;  /* 0x3ff000001024742b */ /* 0x000008000000001e */
[----:B------:R-:W-:Y:S05]  /*17f0*/  @!P5 BRA P4, `(.L_x_29) ;  /* 0x000001000000d947 */ /* 0x000fea0002000000 */
[----:B01234-:R-:W0:-:S04]  /*1800*/  DMUL R16, R14, c[0x2][0x8] ;  /* 0x008002000e107a28 */ /* 0x01fe080000000000 */
        /* <DEDUP_REMOVED lines=9> */
[----:B------:R-:W-:Y:S01]  /*18a0*/  IMAD.MOV.U32 R13, RZ, RZ, R15 ;  /* 0x000000ffff0d7224 */ /* 0x000fe200078e000f */
[----:B------:R-:W-:-:S03]  /*18b0*/  MOV R10, 0x18d0 ;  /* 0x000018d0000a7802 */ /* 0x000fc60000000f00 */
[----:B01----:R-:W-:Y:S05]  /*18c0*/  CALL.REL.NOINC `($triton_poi_fused_stack_9$__internal_trig_reduction_slowpathd) ;  /* 0x00001f7000007944 */ /* 0x003fea0003c00000 */
[----:B------:R-:W-:Y:S05]  /*18d0*/  BSYNC B2 ;  /* 0x0000000000027941 */ /* 0x000fea0003800000 */
.L_x_31:
[----:B------:R0:W5:Y:S01]  /*18e0*/  LDL R0, [R1] ;  /* 0x0000000001007983 */ /* 0x0001620000100800 */
[----:B------:R-:W-:Y:S05]  /*18f0*/  BRA `(.L_x_30) ;  /* 0x0000001000007947 */ /* 0x000fea0003800000 */
.L_x_29:
[----:B01234-:R0:W1:-:S06]  /*1900*/  DMUL R18, RZ, R14 ;  /* 0x0000000eff127228 */ /* 0x01f04c0000000000 */
.L_x_30:
[----:B------:R-:W-:Y:S05]  /*1910*/  BSYNC B1 ;  /* 0x0000000000017941 */ /* 0x000fea0003800000 */
.L_x_28:
[----:B------:R-:W-:Y:S01]  /*1920*/  ISETP.NE.AND P5, PT, R57, RZ, PT ;  /* 0x000000ff3900720c */ /* 0x000fe20003fa5270 */
[----:B------:R-:W-:Y:S01]  /*1930*/  IMAD.MOV.U32 R55, RZ, RZ, 0x8 ;  /* 0x00000008ff377424 */ /* 0x000fe200078e00ff */
[----:B------:R-:W-:Y:S02]  /*1940*/  ISETP.NE.AND P4, PT, R56, RZ, PT ;  /* 0x000000ff3800720c */ /* 0x000fe40003f85270 */
[----:B------:R-:W-:Y:S02]  /*1950*/  FSEL R8, R8, R34, !P5 ;  /* 0x0000002208087208 */ /* 0x000fe40006800000 */
[----:B------:R-:W-:-:S02]  /*1960*/  FSEL R9, R9, R35, !P5 ;  /* 0x0000002309097208 */ /* 0x000fc40006800000 */
[----:B------:R-:W-:Y:S02]  /*1970*/  FSEL R34, R48, R44, !P4 ;  /* 0x0000002c30227208 */ /* 0x000fe40006000000 */
[----:B------:R-:W-:Y:S02]  /*1980*/  FSEL R35, R49, R45, !P4 ;  /* 0x0000002d31237208 */ /* 0x000fe40006000000 */
[----:B-----5:R-:W-:Y:S02]  /*1990*/  LOP3.LUT P4, R10, R0, 0x1, RZ, 0xc0, !PT ;  /* 0x00000001000a7812 */ /* 0x020fe4000788c0ff */
[----:B------:R-:W-:Y:S02]  /*19a0*/  FSEL R36, R38, R36, !P6 ;  /* 0x0000002426247208 */ /* 0x000fe40007000000 */
[----:B------:R-:W-:Y:S01]  /*19b0*/  FSEL R37, R39, R37, !P6 ;  /* 0x0000002527257208 */ /* 0x000fe20007000000 */
[----:B------:R-:W-:-:S04]  /*19c0*/  IMAD.SHL.U32 R10, R10, 0x8, RZ ;  /* 0x000000080a0a7824 */ /* 0x000fc800078e00ff */
[----:B------:R-:W-:-:S05]  /*19d0*/  IMAD.WIDE.U32 R54, R10, R55, c[0x4][0x18] ;  /* 0x010006000a367625 */ /* 0x000fca00078e0037 */
[----:B0-----:R-:W2:Y:S04]  /*19e0*/  LDG.E.64.CONSTANT R14, [R54.64+0x8] ;  /* 0x00000806360e7981 */ /* 0x001ea8000c1e9b00 */
[----:B------:R-:W3:Y:S04]  /*19f0*/  LDG.E.64.CONSTANT R16, [R54.64+0x10] ;  /* 0x0000100636107981 */ /* 0x000ee8000c1e9b00 */
[----:B-1----:R-:W4:Y:S04]  /*1a00*/  LDG.E.64.CONSTANT R30, [R54.64+0x18] ;  /* 0x00001806361e7981 */ /* 0x002f28000c1e9b00 */
[----:B------:R-:W4:Y:S04]  /*1a10*/  LDG.E.64.CONSTANT R32, [R54.64+0x20] ;  /* 0x0000200636207981 */ /* 0x000f28000c1e9b00 */
[----:B------:R-:W4:Y:S04]  /*1a20*/  LDG.E.64.CONSTANT R38, [R54.64+0x28] ;  /* 0x0000280636267981 */ /* 0x000f28000c1e9b00 */
[----:B------:R-:W4:Y:S01]  /*1a30*/  LDG.E.64.CONSTANT R46, [R54.64+0x30] ;  /* 0x00003006362e7981 */ /* 0x000f22000c1e9b00 */
[----:B------:R-:W-:Y:S01]  /*1a40*/  IMAD.MOV.U32 R48, RZ, RZ, 0x79785eba ;  /* 0x79785ebaff307424 */ /* 0x000fe200078e00ff */
[----:B------:R-:W2:Y:S01]  /*1a50*/  DMUL R44, R18, R18 ;  /* 0x00000012122c7228 */ /* 0x000ea20000000000 */
[----:B------:R-:W-:Y:S01]  /*1a60*/  IMAD.MOV.U32 R10, RZ, RZ, 0x3de5db65 ;  /* 0x3de5db65ff0a7424 */ /* 0x000fe200078e00ff */
[----:B------:R-:W-:Y:S01]  /*1a70*/  ISETP.NE.AND P5, PT, R6, RZ, PT ;  /* 0x000000ff0600720c */ /* 0x000fe20003fa5270 */
[----:B------:R-:W-:Y:S01]  /*1a80*/  BSSY B1, `(.L_x_32) ;  /* 0x0000023000017945 */ /* 0x000fe20003800000 */
[----:B------:R-:W-:-:S02]  /*1a90*/  FSEL R48, -R48, 4.2945490664224492434e-19, !P4 ;  /* 0x20fd816430307808 */ /* 0x000fc40006000100 */
[----:B------:R-:W-:Y:S02]  /*1aa0*/  FSEL R49, R10, -0.082518599927425384521, !P4 ;  /* 0xbda8ff830a317808 */ /* 0x000fe40006000000 */
[----:B------:R-:W-:-:S04]  /*1ab0*/  LOP3.LUT R10, R7, 0x7fffffff, RZ, 0xc0, !PT ;  /* 0x7fffffff070a7812 */ /* 0x000fc800078ec0ff */
[----:B--2---:R-:W3:-:S06]  /*1ac0*/  DFMA R14, R44, R48, R14 ;  /* 0x000000302c0e722b */ /* 0x004ecc000000000e */
[----:B---3--:R-:W4:-:S06]  /*1ad0*/  DFMA R14, R44, R14, R16 ;  /* 0x0000000e2c0e722b */ /* 0x008f0c0000000010 */
[----:B----4-:R-:W0:-:S06]  /*1ae0*/  DFMA R14, R44, R14, R30 ;  /* 0x0000000e2c0e722b */ /* 0x010e0c000000001e */
[----:B0-----:R-:W0:-:S06]  /*1af0*/  DFMA R14, R44, R14, R32 ;  /* 0x0000000e2c0e722b */ /* 0x001e0c0000000020 */
[----:B0-----:R-:W0:-:S06]  /*1b00*/  DFMA R14, R44, R14, R38 ;  /* 0x0000000e2c0e722b */ /* 0x001e0c0000000026 */
[----:B0-----:R-:W0:-:S06]  /*1b10*/  DFMA R14, R44, R14, R46 ;  /* 0x0000000e2c0e722b */ /* 0x001e0c000000002e */
[----:B0-----:R-:W-:-:S04]  /*1b20*/  DFMA R18, R14, R18, R18 ;  /* 0x000000120e12722b */ /* 0x001fc80000000012 */
[----:B------:R-:W0:-:S10]  /*1b30*/  DFMA R14, R44, R14, 1 ;  /* 0x3ff000002c0e742b */ /* 0x000e14000000000e */
[----:B0-----:R-:W-:Y:S02]  /*1b40*/  FSEL R38, R18, R14, !P4 ;  /* 0x0000000e12267208 */ /* 0x001fe40006000000 */
[----:B------:R-:W-:Y:S02]  /*1b50*/  FSEL R39, R19, R15, !P4 ;  /* 0x0000000f13277208 */ /* 0x000fe40006000000 */
[----:B------:R-:W-:-:S13]  /*1b60*/  ISETP.EQ.AND P4, PT, R10, 0x7ff00000, PT ;  /* 0x7ff000000a00780c */ /* 0x000fda0003f82270 */
[----:B------:R-:W-:Y:S05]  /*1b70*/  @!P5 BRA P4, `(.L_x_33) ;  /* 0x000001100000d947 */ /* 0x000fea0002000000 */
[----:B------:R-:W0:-:S04]  /*1b80*/  DMUL R14, R6, c[0x2][0x8] ;  /* 0x00800200060e7a28 */ /* 0x000e080000000000 */
        /* <DEDUP_REMOVED lines=10> */
[----:B-1----:R-:W-:Y:S01]  /*1c30*/  MOV R10, 0x1c60 ;  /* 0x00001c60000a7802 */ /* 0x002fe20000000f00 */
[----:B------:R-:W-:Y:S02]  /*1c40*/  IMAD.MOV.U32 R13, RZ, RZ, R7 ;  /* 0x000000ffff0d7224 */ /* 0x000fe400078e0007 */
[----:B0-----:R-:W-:Y:S05]  /*1c50*/  CALL.REL.NOINC `($triton_poi_fused_stack_9$__internal_trig_reduction_slowpathd) ;  /* 0x00001be000007944 */ /* 0x001fea0003c00000 */
[----:B------:R-:W-:Y:S05]  /*1c60*/  BSYNC B2 ;  /* 0x0000000000027941 */ /* 0x000fea0003800000 */
.L_x_35:
[----:B------:R0:W5:Y:S01]  /*1c70*/  LDL R10, [R1] ;  /* 0x00000000010a7983 */ /* 0x0001620000100800 */
[----:B------:R-:W-:Y:S05]  /*1c80*/  BRA `(.L_x_34) ;  /* 0x0000002000007947 */ /* 0x000fea0003800000 */
.L_x_33:
[----:B------:R0:W1:Y:S01]  /*1c90*/  DMUL R18, RZ, R6 ;  /* 0x00000006ff127228 */ /* 0x0000620000000000 */
[----:B------:R-:W-:-:S05]  /*1ca0*/  IMAD.MOV.U32 R10, RZ, RZ, RZ ;  /* 0x000000ffff0a7224 */ /* 0x000fca00078e00ff */
.L_x_34:
[----:B------:R-:W-:Y:S05]  /*1cb0*/  BSYNC B1 ;  /* 0x0000000000017941 */ /* 0x000fea0003800000 */
.L_x_32:
[----:B------:R-:W-:Y:S01]  /*1cc0*/  ISETP.GT.AND P4, PT, R12, 0x2, !P2 ;  /* 0x000000020c00780c */ /* 0x000fe20005784270 */
[----:B0-----:R-:W-:Y:S01]  /*1cd0*/  CS2R R6, SRZ ;  /* 0x0000000000067805 */ /* 0x001fe2000001ff00 */
[----:B------:R-:W-:Y:S01]  /*1ce0*/  ISETP.NE.AND P5, PT, R51, RZ, PT ;  /* 0x000000ff3300720c */ /* 0x000fe20003fa5270 */
[----:B------:R-:W-:-:S10]  /*1cf0*/  IMAD.MOV.U32 R13, RZ, RZ, RZ ;  /* 0x000000ffff0d7224 */ /* 0x000fd400078e00ff */
[----:B------:R-:W2:Y:S01]  /*1d00*/  @P4 LDG.E.EL R6, [R26.64+0x4] ;  /* 0x000004061a064981 */ /* 0x000ea2000c2e1900 */
[----:B------:R-:W-:Y:S02]  /*1d10*/  ISETP.GT.AND P4, PT, R12, 0x2, P5 ;  /* 0x000000020c00780c */ /* 0x000fe40002f84270 */
[----:B------:R-:W-:-:S11]  /*1d20*/  ISETP.GT.AND P6, PT, R42, 0x2, PT ;  /* 0x000000022a00780c */ /* 0x000fd60003fc4270 */
[----:B------:R-:W2:Y:S01]  /*1d30*/  @P4 LDG.E.EL R13, [R28.64+-0xbfc] ;  /* 0xfff404061c0d4981 */ /* 0x000ea2000c2e1900 */
[----:B------:R-:W-:Y:S01]  /*1d40*/  ISETP.LT.AND P4, PT, R11, 0x100, P6 ;  /* 0x000001000b00780c */ /* 0x000fe20003781270 */
[----:B------:R-:W-:-:S12]  /*1d50*/  IMAD.MOV.U32 R14, RZ, RZ, RZ ;  /* 0x000000ffff0e7224 */ /* 0x000fd800078e00ff */
[----:B------:R-:W3:Y:S01]  /*1d60*/  @P4 LDG.E.EL R7, [R26.64+0x4] ;  /* 0x000004061a074981 */ /* 0x000ee2000c2e1900 */
[----:B------:R-:W-:-:S13]  /*1d70*/  ISETP.GT.AND P4, PT, R11, 0xff, P6 ;  /* 0x000000ff0b00780c */ /* 0x000fda0003784270 */
[----:B------:R-:W3:Y:S01]  /*1d80*/  @P4 LDG.E.EL R14, [R28.64+-0xbfc] ;  /* 0xfff404061c0e4981 */ /* 0x000ee2000c2e1900 */
[----:B------:R-:W-:Y:S01]  /*1d90*/  IMAD.MOV.U32 R47, RZ, RZ, 0x8 ;  /* 0x00000008ff2f7424 */ /* 0x000fe200078e00ff */
[----:B--2---:R-:W-:Y:S02]  /*1da0*/  SEL R13, R6, R13, !P2 ;  /* 0x0000000d060d7207 */ /* 0x004fe40005000000 */
[----:B---3--:R-:W-:Y:S02]  /*1db0*/  SEL R11, R7, R14, !P2 ;  /* 0x0000000e070b7207 */ /* 0x008fe40005000000 */
[----:B-----5:R-:W-:-:S05]  /*1dc0*/  LOP3.LUT P2, R6, R10, 0x1, RZ, 0xc0, !PT ;  /* 0x000000010a067812 */ /* 0x020fca000784c0ff */
[----:B------:R-:W-:-:S04]  /*1dd0*/  IMAD.SHL.U32 R6, R6, 0x8, RZ ;  /* 0x0000000806067824 */ /* 0x000fc800078e00ff */
[----:B------:R-:W-:-:S05]  /*1de0*/  IMAD.WIDE.U32 R46, R6, R47, c[0x4][0x18] ;  /* 0x01000600062e7625 */ /* 0x000fca00078e002f */
[----:B------:R-:W2:Y:S04]  /*1df0*/  LDG.E.64.CONSTANT R44, [R46.64+0x8] ;  /* 0x000008062e2c7981 */ /* 0x000ea8000c1e9b00 */
[----:B------:R-:W3:Y:S04]  /*1e00*/  LDG.E.64.CONSTANT R32, [R46.64+0x10] ;  /* 0x000010062e207981 */ /* 0x000ee8000c1e9b00 */
[----:B------:R-:W4:Y:S04]  /*1e10*/  LDG.E.64.CONSTANT R30, [R46.64+0x18] ;  /* 0x000018062e1e7981 */ /* 0x000f28000c1e9b00 */
[----:B------:R-:W4:Y:S04]  /*1e20*/  LDG.E.64.CONSTANT R6, [R46.64+0x20] ;  /* 0x000020062e067981 */ /* 0x000f28000c1e9b00 */
[----:B------:R-:W4:Y:S04]  /*1e30*/  LDG.E.64.CONSTANT R14, [R46.64+0x28] ;  /* 0x000028062e0e7981 */ /* 0x000f28000c1e9b00 */
[----:B-1----:R-:W4:Y:S01]  /*1e40*/  LDG.E.64.CONSTANT R16, [R46.64+0x30] ;  /* 0x000030062e107981 */ /* 0x002f22000c1e9b00 */
[----:B------:R-:W-:Y:S01]  /*1e50*/  IMAD.MOV.U32 R28, RZ, RZ, 0x79785eba ;  /* 0x79785ebaff1c7424 */ /* 0x000fe200078e00ff */
[----:B------:R-:W2:Y:S01]  /*1e60*/  DMUL R26, R18, R18 ;  /* 0x00000012121a7228 */ /* 0x000ea20000000000 */
[----:B------:R-:W-:Y:S01]  /*1e70*/  IMAD.MOV.U32 R20, RZ, RZ, 0x3de5db65 ;  /* 0x3de5db65ff147424 */ /* 0x000fe200078e00ff */
[----:B------:R-:W-:Y:S01]  /*1e80*/  LOP3.LUT P4, RZ, R41, 0x2, RZ, 0xc0, !PT ;  /* 0x0000000229ff7812 */ /* 0x000fe2000788c0ff */
[----:B------:R-:W-:Y:S01]  /*1e90*/  BSSY B1, `(.L_x_36) ;  /* 0x0000039000017945 */ /* 0x000fe20003800000 */
[----:B------:R-:W-:-:S02]  /*1ea0*/  FSEL R28, -R28, 4.2945490664224492434e-19, !P2 ;  /* 0x20fd81641c1c7808 */ /* 0x000fc40005000100 */
[----:B------:R-:W-:Y:S02]  /*1eb0*/  FSEL R29, R20, -0.082518599927425384521, !P2 ;  /* 0xbda8ff83141d7808 */ /* 0x000fe40005000000 */
[----:B------:R-:W-:-:S04]  /*1ec0*/  LOP3.LUT P5, RZ, R0, 0x2, RZ, 0xc0, !PT ;  /* 0x0000000200ff7812 */ /* 0x000fc800078ac0ff */
[C---:B--2---:R0:W3:Y:S02]  /*1ed0*/  DFMA R44, R26.reuse, R28, R44 ;  /* 0x0000001c1a2c722b */ /* 0x0440e4000000002c */
[----:B0-----:R-:W0:Y:S04]  /*1ee0*/  F2F.F64.F32 R28, R13 ;  /* 0x0000000d001c7310 */ /* 0x001e280000201800 */
[----:B---3--:R-:W4:-:S04]  /*1ef0*/  DFMA R32, R26, R44, R32 ;  /* 0x0000002c1a20722b */ /* 0x008f080000000020 */
[----:B------:R-:W-:-:S04]  /*1f00*/  DFMA R44, R38, -1, RZ ;  /* 0xbff00000262c782b */ /* 0x000fc800000000ff */
[----:B----4-:R-:W1:-:S06]  /*1f10*/  DFMA R30, R26, R32, R30 ;  /* 0x000000201a1e722b */ /* 0x010e4c000000001e */
[----:B-1----:R1:W2:-:S04]  /*1f20*/  DFMA R6, R26, R30, R6 ;  /* 0x0000001e1a06722b */ /* 0x0022880000000006 */
[----:B-1----:R1:W3:Y:S02]  /*1f30*/  F2F.F64.F32 R30, R11 ;  /* 0x0000000b001e7310 */ /* 0x0022e40000201800 */
[----:B--2---:R-:W2:-:S04]  /*1f40*/  DFMA R6, R26, R6, R14 ;  /* 0x000000061a06722b */ /* 0x004e88000000000e */
[----:B0-----:R-:W0:Y:S01]  /*1f50*/  DMUL R14, R28, R2 ;  /* 0x000000021c0e7228 */ /* 0x001e220000000000 */
[----:B-1----:R-:W-:-:S03]  /*1f60*/  P2R R11, PR, RZ, 0x10 ;  /* 0x00000010ff0b7803 */ /* 0x002fc60000000000 */
[----:B--2---:R-:W1:Y:S01]  /*1f70*/  DFMA R6, R26, R6, R16 ;  /* 0x000000061a06722b */ /* 0x004e620000000010 */
[----:B------:R-:W-:Y:S02]  /*1f80*/  ISETP.GT.AND P4, PT, R12, 0x2, PT ;  /* 0x000000020c00780c */ /* 0x000fe40003f84270 */
[----:B------:R-:W-:Y:S01]  /*1f90*/  P2R R12, PR, RZ, 0x20 ;  /* 0x00000020ff0c7803 */ /* 0x000fe20000000000 */
[----:B------:R-:W-:Y:S01]  /*1fa0*/  DFMA R28, R8, -1, RZ ;  /* 0xbff00000081c782b */ /* 0x000fe200000000ff */
[----:B------:R-:W-:Y:S02]  /*1fb0*/  LOP3.LUT P5, RZ, R50, 0x2, RZ, 0xc0, !PT ;  /* 0x0000000232ff7812 */ /* 0x000fe400078ac0ff */
[----:B0-----:R-:W-:Y:S01]  /*1fc0*/  LOP3.LUT R13, R15, 0x7fffffff, RZ, 0xc0, !PT ;  /* 0x7fffffff0f0d7812 */ /* 0x001fe200078ec0ff */
[----:B-1----:R-:W-:Y:S01]  /*1fd0*/  DFMA R18, R6, R18, R18 ;  /* 0x000000120612722b */ /* 0x002fe20000000012 */
[----:B------:R-:W-:Y:S02]  /*1fe0*/  P2R R47, PR, RZ, 0x10 ;  /* 0x00000010ff2f7803 */ /* 0x000fe40000000000 */
[----:B------:R-:W-:Y:S01]  /*1ff0*/  P2R R0, PR, RZ, 0x20 ;  /* 0x00000020ff007803 */ /* 0x000fe20000000000 */
[----:B------:R-:W0:Y:S01]  /*2000*/  DFMA R16, R26, R6, 1 ;  /* 0x3ff000001a10742b */ /* 0x000e220000000006 */
[----:B------:R-:W-:-:S02]  /*2010*/  ISETP.EQ.AND P4, PT, R13, 0x7ff00000, PT ;  /* 0x7ff000000d00780c */ /* 0x000fc40003f82270 */
[----:B------:R-:W-:Y:S01]  /*2020*/  ISETP.NE.AND P5, PT, R14, RZ, PT ;  /* 0x000000ff0e00720c */ /* 0x000fe20003fa5270 */
[----:B---3--:R1:W2:-:S04]  /*2030*/  DMUL R4, R30, R4 ;  /* 0x000000041e047228 */ /* 0x0082880000000000 */
[----:B------:R1:W3:Y:S02]  /*2040*/  DFMA R26, R34, -1, RZ ;  /* 0xbff00000221a782b */ /* 0x0002e400000000ff */
[----:B0-----:R-:W-:Y:S02]  /*2050*/  FSEL R2, R18, R16, !P2 ;  /* 0x0000001012027208 */ /* 0x001fe40005000000 */
[----:B------:R-:W-:Y:S01]  /*2060*/  FSEL R3, R19, R17, !P2 ;  /* 0x0000001113037208 */ /* 0x000fe20005000000 */
[----:B------:R1:W0:Y:S01]  /*2070*/  DFMA R6, R36, -1, RZ ;  /* 0xbff000002406782b */ /* 0x00022200000000ff */
[----:B------:R-:W-:-:S04]  /*2080*/  LOP3.LUT P2, RZ, R43, 0x2, RZ, 0xc0, !PT ;  /* 0x000000022bff7812 */ /* 0x000fc8000784c0ff */
[----:B------:R1:W4:Y:S01]  /*2090*/  DFMA R42, R2, -1, RZ ;  /* 0xbff00000022a782b */ /* 0x00032200000000ff */
[----:B------:R-:W-:Y:S02]  /*20a0*/  P2R R46, PR, RZ, 0x4 ;  /* 0x00000004ff2e7803 */ /* 0x000fe40000000000 */
[----:B------:R-:W-:Y:S01]  /*20b0*/  LOP3.LUT P2, RZ, R10, 0x2, RZ, 0xc0, !PT ;  /* 0x000000020aff7812 */ /* 0x000fe2000784c0ff */
[----:B------:R-:W-:Y:S05]  /*20c0*/  @!P5 BRA P4, `(.L_x_37) ;  /* 0x000001300000d947 */ /* 0x000fea0002000000 */
[C---:B01234-:R-:W0:Y:S01]  /*20d0*/  DMUL R16, R14.reuse, c[0x2][0x8] ;  /* 0x008002000e107a28 */ /* 0x05fe220000000000 */
        /* <DEDUP_REMOVED lines=11> */
[----:B-1----:R-:W-:-:S03]  /*2190*/  MOV R10, 0x21b0 ;  /* 0x000021b0000a7802 */ /* 0x002fc60000000f00 */
[----:B0-----:R-:W-:Y:S05]  /*21a0*/  CALL.REL.NOINC `($triton_poi_fused_stack_9$__internal_trig_reduction_slowpathd) ;  /* 0x0000169000007944 */ /* 0x001fea0003c00000 */
[----:B------:R-:W-:Y:S05]  /*21b0*/  BSYNC B3 ;  /* 0x0000000000037941 */ /* 0x000fea0003800000 */
.L_x_40:
[----:B------:R0:W5:Y:S02]  /*21c0*/  LDL R10, [R1] ;  /* 0x00000000010a7983 */ /* 0x0001640000100800 */
.L_x_39:
[----:B------:R-:W-:Y:S05]  /*21d0*/  BSYNC B2 ;  /* 0x0000000000027941 */ /* 0x000fea0003800000 */
.L_x_38:
[----:B-1---5:R-:W-:Y:S01]  /*21e0*/  IADD3 R10, R10, 0x1, RZ ;  /* 0x000000010a0a7810 */ /* 0x022fe20007ffe0ff */
[----:B------:R-:W-:Y:S05]  /*21f0*/  BRA `(.L_x_41) ;  /* 0x0000002000007947 */ /* 0x000fea0003800000 */
.L_x_37:
[----:B01234-:R0:W1:Y:S01]  /*2200*/  DMUL R18, RZ, R14 ;  /* 0x0000000eff127228 */ /* 0x01f0620000000000 */
[----:B------:R-:W-:-:S06]  /*2210*/  IMAD.MOV.U32 R10, RZ, RZ, 0x1 ;  /* 0x00000001ff0a7424 */ /* 0x000fcc00078e00ff */
.L_x_41:
[----:B------:R-:W-:Y:S05]  /*2220*/  BSYNC B1 ;  /* 0x0000000000017941 */ /* 0x000fea0003800000 */
.L_x_36:
[----:B------:R-:W-:Y:S02]  /*2230*/  ISETP.NE.AND P4, PT, R11, RZ, PT ;  /* 0x000000ff0b00720c */ /* 0x000fe40003f85270 */
[----:B------:R-:W-:Y:S02]  /*2240*/  P2R R13, PR, RZ, 0x1 ;  /* 0x00000001ff0d7803 */ /* 0x000fe40000000000 */
[----:B------:R-:W-:Y:S02]  /*2250*/  ISETP.NE.AND P0, PT, R0, RZ, PT ;  /* 0x000000ff0000720c */ /* 0x000fe40003f05270 */
[----:B------:R-:W-:-:S02]  /*2260*/  ISETP.NE.AND P5, PT, R46, RZ, PT ;  /* 0x000000ff2e00720c */ /* 0x000fc40003fa5270 */
[----:B------:R-:W-:Y:S02]  /*2270*/  FSEL R6, R36, R6, !P4 ;  /* 0x0000000624067208 */ /* 0x000fe40006000000 */
[----:B------:R-:W-:Y:S02]  /*2280*/  FSEL R7, R37, R7, !P4 ;  /* 0x0000000725077208 */ /* 0x000fe40006000000 */
[----:B------:R-:W-:Y:S02]  /*2290*/  LOP3.LUT P4, R0, R10, 0x1, RZ, 0xc0, !PT ;  /* 0x000000010a007812 */ /* 0x000fe4000788c0ff */
[----:B------:R-:W-:Y:S02]  /*22a0*/  FSEL R41, R8, R28, !P0 ;  /* 0x0000001c08297208 */ /* 0x000fe40004000000 */
[----:B------:R-:W-:Y:S01]  /*22b0*/  FSEL R28, R9, R29, !P0 ;  /* 0x0000001d091c7208 */ /* 0x000fe20004000000 */
[----:B------:R-:W-:Y:S01]  /*22c0*/  IMAD.SHL.U32 R0, R0, 0x8, RZ ;  /* 0x0000000800007824 */ /* 0x000fe200078e00ff */
[----:B------:R-:W-:-:S02]  /*22d0*/  FSEL R9, R34, R26, !P5 ;  /* 0x0000001a22097208 */ /* 0x000fc40006800000 */
[----:B------:R-:W-:Y:S01]  /*22e0*/  FSEL R26, R35, R27, !P5 ;  /* 0x0000001b231a7208 */ /* 0x000fe20006800000 */
[----:B------:R-:W-:Y:S01]  /*22f0*/  IMAD.MOV.U32 R35, RZ, RZ, 0x8 ;  /* 0x00000008ff237424 */ /* 0x000fe200078e00ff */
[----:B------:R-:W-:Y:S01]  /*2300*/  ISETP.NE.AND P0, PT, R13, RZ, PT ;  /* 0x000000ff0d00720c */ /* 0x000fe20003f05270 */
[----:B------:R-:W-:Y:S01]  /*2310*/  IMAD.MOV.U32 R50, RZ, RZ, 0x79785eba ;  /* 0x79785ebaff327424 */ /* 0x000fe200078e00ff */
[----:B------:R-:W-:Y:S01]  /*2320*/  ISETP.NE.AND P5, PT, R12, RZ, PT ;  /* 0x000000ff0c00720c */ /* 0x000fe20003fa5270 */
[----:B------:R-:W-:-:S05]  /*2330*/  IMAD.WIDE.U32 R34, R0, R35, c[0x4][0x18] ;  /* 0x0100060000227625 */ /* 0x000fca00078e0023 */
[----:B------:R-:W2:Y:S04]  /*2340*/  LDG.E.64.CONSTANT R36, [R34.64+0x8] ;  /* 0x0000080622247981 */ /* 0x000ea8000c1e9b00 */
[----:B------:R-:W3:Y:S04]  /*2350*/  LDG.E.64.CONSTANT R48, [R34.64+0x10] ;  /* 0x0000100622307981 */ /* 0x000ee8000c1e9b00 */
[----:B------:R-:W4:Y:S04]  /*2360*/  LDG.E.64.CONSTANT R32, [R34.64+0x18] ;  /* 0x0000180622207981 */ /* 0x000f28000c1e9b00 */
[----:B------:R-:W5:Y:S04]  /*2370*/  LDG.E.64.CONSTANT R30, [R34.64+0x20] ;  /* 0x00002006221e7981 */ /* 0x000f68000c1e9b00 */
[----:B------:R-:W5:Y:S04]  /*2380*/  LDG.E.64.CONSTANT R16, [R34.64+0x28] ;  /* 0x0000280622107981 */ /* 0x000f68000c1e9b00 */
[----:B0-----:R-:W5:Y:S01]  /*2390*/  LDG.E.64.CONSTANT R14, [R34.64+0x30] ;  /* 0x00003006220e7981 */ /* 0x001f62000c1e9b00 */
[----:B------:R-:W-:Y:S01]  /*23a0*/  IMAD.MOV.U32 R0, RZ, RZ, 0x3de5db65 ;  /* 0x3de5db65ff007424 */ /* 0x000fe200078e00ff */
[----:B-1----:R-:W2:Y:S01]  /*23b0*/  DMUL R12, R18, R18 ;  /* 0x00000012120c7228 */ /* 0x002ea20000000000 */
[----:B------:R-:W-:Y:S01]  /*23c0*/  FSEL R50, -R50, 4.2945490664224492434e-19, !P4 ;  /* 0x20fd816432327808 */ /* 0x000fe20006000100 */
[----:B------:R-:W-:Y:S01]  /*23d0*/  BSSY B1, `(.L_x_42) ;  /* 0x000002e000017945 */ /* 0x000fe20003800000 */
[----:B------:R-:W-:-:S02]  /*23e0*/  FSEL R8, R38, R44, !P5 ;  /* 0x0000002c26087208 */ /* 0x000fc40006800000 */
[----:B------:R-:W-:Y:S02]  /*23f0*/  FSEL R51, R0, -0.082518599927425384521, !P4 ;  /* 0xbda8ff8300337808 */ /* 0x000fe40006000000 */
[----:B------:R-:W-:Y:S02]  /*2400*/  FSEL R0, R2, R42, !P2 ;  /* 0x0000002a02007208 */ /* 0x000fe40005000000 */
[----:B------:R-:W-:Y:S02]  /*2410*/  FSEL R2, R3, R43, !P2 ;  /* 0x0000002b03027208 */ /* 0x000fe40005000000 */
[----:B------:R-:W-:Y:S02]  /*2420*/  LOP3.LUT P2, RZ, R10, 0x2, RZ, 0xc0, !PT ;  /* 0x000000020aff7812 */ /* 0x000fe4000784c0ff */
[----:B------:R-:W-:Y:S02]  /*2430*/  LOP3.LUT R10, R5, 0x7fffffff, RZ, 0xc0, !PT ;  /* 0x7fffffff050a7812 */ /* 0x000fe400078ec0ff */
[----:B------:R-:W-:Y:S01]  /*2440*/  FSEL R38, R39, R45, !P5 ;  /* 0x0000002d27267208 */ /* 0x000fe20006800000 */
[----:B--2---:R-:W3:-:S06]  /*2450*/  DFMA R36, R12, R50, R36 ;  /* 0x000000320c24722b */ /* 0x004ecc0000000024 */
[----:B---3--:R-:W4:-:S06]  /*2460*/  DFMA R36, R12, R36, R48 ;  /* 0x000000240c24722b */ /* 0x008f0c0000000030 */
[----:B----4-:R-:W5:-:S06]  /*2470*/  DFMA R32, R12, R36, R32 ;  /* 0x000000240c20722b */ /* 0x010f4c0000000020 */
[----:B-----5:R-:W0:-:S06]  /*2480*/  DFMA R30, R12, R32, R30 ;  /* 0x000000200c1e722b */ /* 0x020e0c000000001e */
[----:B0-----:R-:W0:-:S06]  /*2490*/  DFMA R16, R12, R30, R16 ;  /* 0x0000001e0c10722b */ /* 0x001e0c0000000010 */
[----:B0-----:R-:W0:-:S06]  /*24a0*/  DFMA R14, R12, R16, R14 ;  /* 0x000000100c0e722b */ /* 0x001e0c000000000e */
[----:B0-----:R-:W-:-:S04]  /*24b0*/  DFMA R18, R14, R18, R18 ;  /* 0x000000120e12722b */ /* 0x001fc80000000012 */
[----:B------:R-:W0:-:S10]  /*24c0*/  DFMA R12, R12, R14, 1 ;  /* 0x3ff000000c0c742b */ /* 0x000e14000000000e */
[----:B0-----:R-:W-:Y:S02]  /*24d0*/  FSEL R14, R18, R12, !P4 ;  /* 0x0000000c120e7208 */ /* 0x001fe40006000000 */
[----:B------:R-:W-:Y:S02]  /*24e0*/  FSEL R15, R19, R13, !P4 ;  /* 0x0000000d130f7208 */ /* 0x000fe40006000000 */
[----:B------:R-:W-:-:S04]  /*24f0*/  ISETP.NE.AND P4, PT, R4, RZ, PT ;  /* 0x000000ff0400720c */ /* 0x000fc80003f85270 */
[----:B------:R-:W0:-:S10]  /*2500*/  DFMA R12, R14, -1, RZ ;  /* 0xbff000000e0c782b */ /* 0x000e1400000000ff */
[----:B0-----:R-:W-:Y:S02]  /*2510*/  FSEL R11, R14, R12, !P2 ;  /* 0x0000000c0e0b7208 */ /* 0x001fe40005000000 */
[----:B------:R-:W-:Y:S02]  /*2520*/  FSEL R3, R15, R13, !P2 ;  /* 0x0000000d0f037208 */ /* 0x000fe40005000000 */
[----:B------:R-:W-:-:S13]  /*2530*/  ISETP.EQ.AND P2, PT, R10, 0x7ff00000, PT ;  /* 0x7ff000000a00780c */ /* 0x000fda0003f42270 */
[----:B------:R-:W-:Y:S05]  /*2540*/  @!P4 BRA P2, `(.L_x_43) ;  /* 0x000001400000c947 */ /* 0x000fea0001000000 */
[C---:B------:R-:W0:Y:S01]  /*2550*/  DMUL R12, R4.reuse, c[0x2][0x8] ;  /* 0x00800200040c7a28 */ /* 0x040e220000000000 */
        /* <DEDUP_REMOVED lines=15> */
.L_x_46:
[----:B------:R0:W5:Y:S02]  /*2650*/  LDL R10, [R1] ;  /* 0x00000000010a7983 */ /* 0x0001640000100800 */
.L_x_45:
[----:B------:R-:W-:Y:S05]  /*2660*/  BSYNC B2 ;  /* 0x0000000000027941 */ /* 0x000fea0003800000 */
.L_x_44:
[----:B-1---5:R-:W-:Y:S01]  /*2670*/  IADD3 R10, R10, 0x1, RZ ;  /* 0x000000010a0a7810 */ /* 0x022fe20007ffe0ff */
[----:B------:R-:W-:Y:S05]  /*2680*/  BRA `(.L_x_47) ;  /* 0x0000002000007947 */ /* 0x000fea0003800000 */
.L_x_43:
[----:B------:R0:W1:Y:S01]  /*2690*/  DMUL R18, RZ, R4 ;  /* 0x00000004ff127228 */ /* 0x0000620000000000 */
[----:B------:R-:W-:-:S05]  /*26a0*/  IMAD.MOV.U32 R10, RZ, RZ, 0x1 ;  /* 0x00000001ff0a7424 */ /* 0x000fca00078e00ff */
.L_x_47:
[----:B------:R-:W-:Y:S05]  /*26b0*/  BSYNC B1 ;  /* 0x0000000000017941 */ /* 0x000fea0003800000 */
.L_x_42:
[----:B0-----:R-:W-:Y:S01]  /*26c0*/  LOP3.LUT P2, R4, R10, 0x1, RZ, 0xc0, !PT ;  /* 0x000000010a047812 */ /* 0x001fe2000784c0ff */
[----:B------:R-:W-:Y:S01]  /*26d0*/  IMAD.MOV.U32 R13, RZ, RZ, 0x8 ;  /* 0x00000008ff0d7424 */ /* 0x000fe200078e00ff */
[----:B------:R-:W-:Y:S02]  /*26e0*/  ISETP.NE.AND P5, PT, R47, RZ, PT ;  /* 0x000000ff2f00720c */ /* 0x000fe40003fa5270 */
[----:B------:R-:W-:Y:S01]  /*26f0*/  ISETP.NE.AND P4, PT, R60, RZ, PT ;  /* 0x000000ff3c00720c */ /* 0x000fe20003f85270 */
[----:B------:R-:W-:-:S04]  /*2700*/  IMAD.SHL.U32 R4, R4, 0x8, RZ ;  /* 0x0000000804047824 */ /* 0x000fc800078e00ff */
[----:B------:R-:W-:-:S05]  /*2710*/  IMAD.WIDE.U32 R20, R4, R13, c[0x4][0x18] ;  /* 0x0100060004147625 */ /* 0x000fca00078e000d */
[----:B------:R-:W2:Y:S04]  /*2720*/  LDG.E.64.CONSTANT R22, [R20.64+0x8] ;  /* 0x0000080614167981 */ /* 0x000ea8000c1e9b00 */
[----:B------:R-:W3:Y:S04]  /*2730*/  LDG.E.64.CONSTANT R30, [R20.64+0x10] ;  /* 0x00001006141e7981 */ /* 0x000ee8000c1e9b00 */
[----:B------:R-:W4:Y:S04]  /*2740*/  LDG.E.64.CONSTANT R32, [R20.64+0x18] ;  /* 0x0000180614207981 */ /* 0x000f28000c1e9b00 */
[----:B------:R-:W5:Y:S04]  /*2750*/  LDG.E.64.CONSTANT R34, [R20.64+0x20] ;  /* 0x0000200614227981 */ /* 0x000f68000c1e9b00 */
[----:B------:R-:W5:Y:S04]  /*2760*/  LDG.E.64.CONSTANT R16, [R20.64+0x28] ;  /* 0x0000280614107981 */ /* 0x000f68000c1e9b00 */
[----:B------:R-:W5:Y:S01]  /*2770*/  LDG.E.64.CONSTANT R14, [R20.64+0x30] ;  /* 0x00003006140e7981 */ /* 0x000f62000c1e9b00 */
[----:B------:R-:W-:Y:S01]  /*2780*/  IMAD.MOV.U32 R36, RZ, RZ, 0x79785eba ;  /* 0x79785ebaff247424 */ /* 0x000fe200078e00ff */
[----:B-1----:R-:W2:Y:S01]  /*2790*/  DMUL R4, R18, R18 ;  /* 0x0000001212047228 */ /* 0x002ea20000000000 */
[----:B------:R-:W-:-:S02]  /*27a0*/  IMAD.MOV.U32 R12, RZ, RZ, 0x3de5db65 ;  /* 0x3de5db65ff0c7424 */ /* 0x000fc400078e00ff */
[----:B------:R-:W-:Y:S01]  /*27b0*/  IMAD.WIDE R24, R25, R13, c[0x0][0x170] ;  /* 0x00005c0019187625 */ /* 0x000fe200078e020d */
[----:B------:R-:W-:Y:S01]  /*27c0*/  FSEL R36, -R36, 4.2945490664224492434e-19, !P2 ;  /* 0x20fd816424247808 */ /* 0x000fe20005000100 */
[----:B------:R-:W-:Y:S01]  /*27d0*/  DADD R6, RZ, -R6 ;  /* 0x00000000ff067229 */ /* 0x000fe20000000806 */
[----:B------:R-:W-:-:S06]  /*27e0*/  FSEL R37, R12, -0.082518599927425384521, !P2 ;  /* 0xbda8ff830c257808 */ /* 0x000fcc0005000000 */
        /* <DEDUP_REMOVED lines=10> */
[----:B------:R-:W-:-:S04]  /*2890*/  LOP3.LUT P2, RZ, R10, 0x2, RZ, 0xc0, !PT ;  /* 0x000000020aff7812 */ /* 0x000fc8000784c0ff */
[----:B------:R-:W0:-:S10]  /*28a0*/  DFMA R4, R14, -1, RZ ;  /* 0xbff000000e04782b */ /* 0x000e1400000000ff */
[----:B0-----:R-:W-:Y:S02]  /*28b0*/  FSEL R10, R14, R4, !P2 ;  /* 0x000000040e0a7208 */ /* 0x001fe40005000000 */
[----:B------:R-:W-:Y:S02]  /*28c0*/  FSEL R4, R15, R5, !P2 ;  /* 0x000000050f047208 */ /* 0x000fe40005000000 */
[----:B------:R-:W-:Y:S02]  /*28d0*/  ISETP.NE.AND P2, PT, R52, RZ, PT ;  /* 0x000000ff3400720c */ /* 0x000fe40003f45270 */
[----:B------:R-:W-:Y:S02]  /*28e0*/  @!P0 FSEL R0, R10, RZ, P6 ;  /* 0x000000ff0a008208 */ /* 0x000fe40003000000 */
[----:B------:R-:W-:Y:S02]  /*28f0*/  @!P0 FSEL R2, R4, RZ, P6 ;  /* 0x000000ff04028208 */ /* 0x000fe40003000000 */
[----:B------:R-:W-:-:S02]  /*2900*/  @P3 FSEL R9, R6, R0, P1 ;  /* 0x0000000006093208 */ /* 0x000fc40000800000 */
[----:B------:R-:W-:-:S03]  /*2910*/  @P3 FSEL R26, R7, R2, P1 ;  /* 0x00000002071a3208 */ /* 0x000fc60000800000 */
[----:B------:R-:W-:Y:S02]  /*2920*/  IMAD.MOV.U32 R6, RZ, RZ, R9 ;  /* 0x000000ffff067224 */ /* 0x000fe400078e0009 */
[----:B------:R-:W-:Y:S01]  /*2930*/  @P2 FSEL R8, R11, RZ, P5 ;  /* 0x000000ff0b082208 */ /* 0x000fe20002800000 */
[----:B------:R-:W-:Y:S01]  /*2940*/  IMAD.MOV.U32 R7, RZ, RZ, R26 ;  /* 0x000000ffff077224 */ /* 0x000fe200078e001a */
[----:B------:R-:W-:Y:S02]  /*2950*/  @P2 FSEL R38, R3, RZ, P5 ;  /* 0x000000ff03262208 */ /* 0x000fe40002800000 */
[----:B------:R-:W-:Y:S02]  /*2960*/  FSEL R4, R41, R8, !P4 ;  /* 0x0000000829047208 */ /* 0x000fe40006000000 */
[----:B------:R-:W-:-:S05]  /*2970*/  FSEL R5, R28, R38, !P4 ;  /* 0x000000261c057208 */ /* 0x000fca0006000000 */
[----:B------:R-:W-:Y:S01]  /*2980*/  STG.E.128 [R24.64], R4 ;  /* 0x0000000418007986 */ /* 0x000fe2000c101d06 */
[----:B------:R-:W-:Y:S05]  /*2990*/  EXIT ;  /* 0x000000000000794d */ /* 0x000fea0003800000 */
        .weak           $__internal_0_$__cuda_sm20_div_rn_f64_full
        .type           $__internal_0_$__cuda_sm20_div_rn_f64_full,@function
        .size           $__internal_0_$__cuda_sm20_div_rn_f64_full,($triton_poi_fused_stack_9$__internal_accurate_pow - $__internal_0_$__cuda_sm20_div_rn_f64_full)
$__internal_0_$__cuda_sm20_div_rn_f64_full:
[C---:B------:R-:W-:Y:S01]  /*29a0*/  FSETP.GEU.AND P0, PT, |R5|.reuse, 1.469367938527859385e-39, PT ;  /* 0x001000000500780b */ /* 0x040fe20003f0e200 */
[----:B------:R-:W-:Y:S01]  /*29b0*/  IMAD.MOV.U32 R18, RZ, RZ, 0x1 ;  /* 0x00000001ff127424 */ /* 0x000fe200078e00ff */
[C---:B------:R-:W-:Y:S01]  /*29c0*/  LOP3.LUT R14, R5.reuse, 0x800fffff, RZ, 0xc0, !PT ;  /* 0x800fffff050e7812 */ /* 0x040fe200078ec0ff */
[----:B------:R-:W-:Y:S01]  /*29d0*/  IMAD.U32 R17, RZ, RZ, UR5 ;  /* 0x00000005ff117e24 */ /* 0x000fe2000f8e00ff */
[----:B------:R-:W-:Y:S01]  /*29e0*/  LOP3.LUT R10, R5, 0x7ff00000, RZ, 0xc0, !PT ;  /* 0x7ff00000050a7812 */ /* 0x000fe200078ec0ff */
[----:B------:R-:W-:Y:S01]  /*29f0*/  IMAD.MOV.U32 R32, RZ, RZ, 0x1ca00000 ;  /* 0x1ca00000ff207424 */ /* 0x000fe200078e00ff */
[----:B------:R-:W-:Y:S01]  /*2a00*/  LOP3.LUT R15, R14, 0x3ff00000, RZ, 0xfc, !PT ;  /* 0x3ff000000e0f7812 */ /* 0x000fe200078efcff */
[----:B------:R-:W-:Y:S01]  /*2a10*/  IMAD.MOV.U32 R14, RZ, RZ, R4 ;  /* 0x000000ffff0e7224 */ /* 0x000fe200078e0004 */
[----:B------:R-:W-:Y:S01]  /*2a20*/  LOP3.LUT R13, R17, 0x7ff00000, RZ, 0xc0, !PT ;  /* 0x7ff00000110d7812 */ /* 0x000fe200078ec0ff */
[----:B------:R-:W-:-:S03]  /*2a30*/  IMAD.U32 R16, RZ, RZ, UR4 ;  /* 0x00000004ff107e24 */ /* 0x000fc6000f8e00ff */
[----:B------:R-:W-:Y:S01]  /*2a40*/  ISETP.GE.U32.AND P1, PT, R13, R10, PT ;  /* 0x0000000a0d00720c */ /* 0x000fe20003f26070 */
[----:B------:R-:W0:Y:S01]  /*2a50*/  @!P0 DMUL R14, R4, 8.98846567431157953865e+307 ;  /* 0x7fe00000040e8828 */ /* 0x000e220000000000 */
[----:B------:R-:W-:Y:S02]  /*2a60*/  IMAD.MOV.U32 R33, RZ, RZ, R13 ;  /* 0x000000ffff217224 */ /* 0x000fe400078e000d */
[----:B------:R-:W-:Y:S02]  /*2a70*/  SEL R23, R32, 0x63400000, !P1 ;  /* 0x6340000020177807 */ /* 0x000fe40004800000 */
[----:B------:R-:W-:Y:S01]  /*2a80*/  FSETP.GEU.AND P1, PT, |R17|, 1.469367938527859385e-39, PT ;  /* 0x001000001100780b */ /* 0x000fe20003f2e200 */
[----:B0-----:R-:W0:Y:S04]  /*2a90*/  MUFU.RCP64H R19, R15 ;  /* 0x0000000f00137308 */ /* 0x001e280000001800 */
[----:B------:R-:W-:Y:S01]  /*2aa0*/  @!P0 LOP3.LUT R10, R15, 0x7ff00000, RZ, 0xc0, !PT ;  /* 0x7ff000000f0a8812 */ /* 0x000fe200078ec0ff */
[----:B0-----:R-:W0:-:S06]  /*2ab0*/  DFMA R20, R18, -R14, 1 ;  /* 0x3ff000001214742b */ /* 0x001e0c000000080e */
[----:B0-----:R-:W0:-:S06]  /*2ac0*/  DFMA R20, R20, R20, R20 ;  /* 0x000000141414722b */ /* 0x001e0c0000000014 */
[----:B0-----:R-:W0:-:S06]  /*2ad0*/  DFMA R20, R18, R20, R18 ;  /* 0x000000141214722b */ /* 0x001e0c0000000012 */
[----:B0-----:R-:W0:-:S06]  /*2ae0*/  DFMA R18, R20, -R14, 1 ;  /* 0x3ff000001412742b */ /* 0x001e0c000000080e */
[----:B0-----:R0:W1:Y:S02]  /*2af0*/  DFMA R20, R20, R18, R20 ;  /* 0x000000121414722b */ /* 0x0010640000000014 */
[----:B0-----:R-:W-:Y:S01]  /*2b00*/  LOP3.LUT R19, R23, 0x800fffff, R17, 0xf8, !PT ;  /* 0x800fffff17137812 */ /* 0x001fe200078ef811 */
[----:B------:R-:W-:Y:S01]  /*2b10*/  IMAD.MOV.U32 R18, RZ, RZ, R16 ;  /* 0x000000ffff127224 */ /* 0x000fe200078e0010 */
[----:B------:R-:W-:Y:S05]  /*2b20*/  @P1 BRA `(.L_x_48) ;  /* 0x0000008000001947 */ /* 0x000fea0003800000 */
[----:B-1----:R-:W-:-:S04]  /*2b30*/  LOP3.LUT R22, R5, 0x7ff00000, RZ, 0xc0, !PT ;  /* 0x7ff0000005167812 */ /* 0x002fc800078ec0ff */
[----:B------:R-:W-:Y:S01]  /*2b40*/  ISETP.GE.U32.AND P0, PT, R13, R22, PT ;  /* 0x000000160d00720c */ /* 0x000fe20003f06070 */
[----:B------:R-:W-:-:S03]  /*2b50*/  IMAD.MOV.U32 R22, RZ, RZ, RZ ;  /* 0x000000ffff167224 */ /* 0x000fc600078e00ff */
[----:B------:R-:W-:-:S04]  /*2b60*/  SEL R23, R32, 0x63400000, !P0 ;  /* 0x6340000020177807 */ /* 0x000fc80004000000 */
[----:B------:R-:W-:-:S04]  /*2b70*/  LOP3.LUT R23, R23, 0x80000000, R17, 0xf8, !PT ;  /* 0x8000000017177812 */ /* 0x000fc800078ef811 */
[----:B------:R-:W-:-:S06]  /*2b80*/  LOP3.LUT R23, R23, 0x100000, RZ, 0xfc, !PT ;  /* 0x0010000017177812 */ /* 0x000fcc00078efcff */
[----:B------:R-:W0:-:S10]  /*2b90*/  DFMA R18, R18, 2, -R22 ;  /* 0x400000001212782b */ /* 0x000e140000000816 */
[----:B0-----:R-:W-:-:S04]  /*2ba0*/  LOP3.LUT R33, R19, 0x7ff00000, RZ, 0xc0, !PT ;  /* 0x7ff0000013217812 */ /* 0x001fc800078ec0ff */
.L_x_48:
[----:B-1----:R-:W-:Y:S01]  /*2bb0*/  IADD3 R30, R33, -0x1, RZ ;  /* 0xffffffff211e7810 */ /* 0x002fe20007ffe0ff */
[----:B------:R-:W0:Y:S01]  /*2bc0*/  DMUL R22, R20, R18 ;  /* 0x0000001214167228 */ /* 0x000e220000000000 */
[----:B------:R-:W-:Y:S01]  /*2bd0*/  IADD3 R34, R10, -0x1, RZ ;  /* 0xffffffff0a227810 */ /* 0x000fe20007ffe0ff */
[----:B------:R-:W-:Y:S01]  /*2be0*/  BSSY B1, `(.L_x_49) ;  /* 0x0000037000017945 */ /* 0x000fe20003800000 */
[----:B------:R-:W-:-:S03]  /*2bf0*/  ISETP.GT.U32.AND P0, PT, R30, 0x7feffffe, PT ;  /* 0x7feffffe1e00780c */ /* 0x000fc60003f04070 */
[----:B0-----:R-:W0:Y:S01]  /*2c00*/  DFMA R30, R22, -R14, R18 ;  /* 0x8000000e161e722b */ /* 0x001e220000000012 */
[----:B------:R-:W-:-:S05]  /*2c10*/  ISETP.GT.U32.OR P0, PT, R34, 0x7feffffe, P0 ;  /* 0x7feffffe2200780c */ /* 0x000fca0000704470 */
[----:B0-----:R0:W1:-:S08]  /*2c20*/  DFMA R20, R20, R30, R22 ;  /* 0x0000001e1414722b */ /* 0x0010500000000016 */
[----:B------:R-:W-:Y:S05]  /*2c30*/  @P0 BRA `(.L_x_50) ;  /* 0x000001c000000947 */ /* 0x000fea0003800000 */
[----:B01----:R-:W-:-:S04]  /*2c40*/  LOP3.LUT R16, R5, 0x7ff00000, RZ, 0xc0, !PT ;  /* 0x7ff0000005107812 */ /* 0x003fc800078ec0ff */
[C---:B------:R-:W-:Y:S01]  /*2c50*/  ISETP.GE.U32.AND P0, PT, R13.reuse, R16, PT ;  /* 0x000000100d00720c */ /* 0x040fe20003f06070 */
[----:B------:R-:W-:Y:S02]  /*2c60*/  IMAD.IADD R10, R13, 0x1, -R16 ;  /* 0x000000010d0a7824 */ /* 0x000fe400078e0a10 */
[----:B------:R-:W-:Y:S01]  /*2c70*/  IMAD.MOV.U32 R16, RZ, RZ, RZ ;  /* 0x000000ffff107224 */ /* 0x000fe200078e00ff */
[----:B------:R-:W-:Y:S02]  /*2c80*/  SEL R13, R32, 0x63400000, !P0 ;  /* 0x63400000200d7807 */ /* 0x000fe40004000000 */
[----:B------:R-:W-:-:S04]  /*2c90*/  IMNMX R10, R10, -0x46a00000, !PT ;  /* 0xb96000000a0a7817 */ /* 0x000fc80007800200 */
[----:B------:R-:W-:-:S05]  /*2ca0*/  IMNMX R10, R10, 0x46a00000, PT ;  /* 0x46a000000a0a7817 */ /* 0x000fca0003800200 */
[----:B------:R-:W-:-:S05]  /*2cb0*/  IMAD.IADD R10, R10, 0x1, -R13 ;  /* 0x000000010a0a7824 */ /* 0x000fca00078e0a0d */
[----:B------:R-:W-:-:S06]  /*2cc0*/  IADD3 R17, R10, 0x7fe00000, RZ ;  /* 0x7fe000000a117810 */ /* 0x000fcc0007ffe0ff */
[----:B------:R-:W0:-:S10]  /*2cd0*/  DMUL R22, R20, R16 ;  /* 0x0000001014167228 */ /* 0x000e140000000000 */
[----:B0-----:R-:W-:-:S13]  /*2ce0*/  FSETP.GTU.AND P0, PT, |R23|, 1.469367938527859385e-39, PT ;  /* 0x001000001700780b */ /* 0x001fda0003f0c200 */
[----:B------:R-:W-:Y:S05]  /*2cf0*/  @P0 BRA `(.L_x_51) ;  /* 0x0000025000000947 */ /* 0x000fea0003800000 */
[----:B------:R-:W0:Y:S01]  /*2d00*/  DFMA R14, R20, -R14, R18 ;  /* 0x8000000e140e722b */ /* 0x000e220000000012 */
[----:B------:R-:W-:-:S09]  /*2d10*/  IMAD.MOV.U32 R16, RZ, RZ, RZ ;  /* 0x000000ffff107224 */ /* 0x000fd200078e00ff */
[C---:B0-----:R-:W-:Y:S02]  /*2d20*/  FSETP.NEU.AND P0, PT, R15.reuse, RZ, PT ;  /* 0x000000ff0f00720b */ /* 0x041fe40003f0d000 */
[----:B------:R-:W-:-:S04]  /*2d30*/  LOP3.LUT R13, R15, 0x80000000, R5, 0x48, !PT ;  /* 0x800000000f0d7812 */ /* 0x000fc800078e4805 */
[----:B------:R-:W-:-:S07]  /*2d40*/  LOP3.LUT R17, R13, R17, RZ, 0xfc, !PT ;  /* 0x000000110d117212 */ /* 0x000fce00078efcff */
[----:B------:R-:W-:Y:S05]  /*2d50*/  @!P0 BRA `(.L_x_51) ;  /* 0x000001f000008947 */ /* 0x000fea0003800000 */
[----:B------:R-:W-:Y:S01]  /*2d60*/  IMAD.MOV R5, RZ, RZ, -R10 ;  /* 0x000000ffff057224 */ /* 0x000fe200078e0a0a */
[----:B------:R-:W0:Y:S01]  /*2d70*/  DMUL.RP R16, R20, R16 ;  /* 0x0000001014107228 */ /* 0x000e220000008000 */
[----:B------:R-:W-:-:S06]  /*2d80*/  IMAD.MOV.U32 R4, RZ, RZ, RZ ;  /* 0x000000ffff047224 */ /* 0x000fcc00078e00ff */
[----:B------:R-:W1:-:S03]  /*2d90*/  DFMA R4, R22, -R4, R20 ;  /* 0x800000041604722b */ /* 0x000e460000000014 */
[----:B0-----:R-:W-:-:S03]  /*2da0*/  LOP3.LUT R13, R17, R13, RZ, 0x3c, !PT ;  /* 0x0000000d110d7212 */ /* 0x001fc600078e3cff */
[----:B-1----:R-:W-:-:S04]  /*2db0*/  IADD3 R4, -R10, -0x43300000, RZ ;  /* 0xbcd000000a047810 */ /* 0x002fc80007ffe1ff */
[----:B------:R-:W-:-:S04]  /*2dc0*/  FSETP.NEU.AND P0, PT, |R5|, R4, PT ;  /* 0x000000040500720b */ /* 0x000fc80003f0d200 */
[----:B------:R-:W-:Y:S02]  /*2dd0*/  FSEL R22, R16, R22, !P0 ;  /* 0x0000001610167208 */ /* 0x000fe40004000000 */
[----:B------:R-:W-:Y:S01]  /*2de0*/  FSEL R23, R13, R23, !P0 ;  /* 0x000000170d177208 */ /* 0x000fe20004000000 */
[----:B------:R-:W-:Y:S05]  /*2df0*/  BRA `(.L_x_51) ;  /* 0x0000015000007947 */ /* 0x000fea0003800000 */
.L_x_50:
[----:B01----:R-:W0:-:S14]  /*2e00*/  DSETP.NAN.AND P0, PT, R16, R16, PT ;  /* 0x000000101000722a */ /* 0x003e1c0003f08000 */
[----:B0-----:R-:W-:Y:S05]  /*2e10*/  @P0 BRA `(.L_x_52) ;  /* 0x0000011000000947 */ /* 0x001fea0003800000 */
[----:B------:R-:W0:-:S14]  /*2e20*/  DSETP.NAN.AND P0, PT, R4, R4, PT ;  /* 0x000000040400722a */ /* 0x000e1c0003f08000 */
[----:B0-----:R-:W-:Y:S05]  /*2e30*/  @P0 BRA `(.L_x_53) ;  /* 0x000000c000000947 */ /* 0x001fea0003800000 */
[----:B------:R-:W-:Y:S01]  /*2e40*/  ISETP.NE.AND P0, PT, R33, R10, PT ;  /* 0x0000000a2100720c */ /* 0x000fe20003f05270 */
[----:B------:R-:W-:Y:S02]  /*2e50*/  IMAD.MOV.U32 R22, RZ, RZ, 0x0 ;  /* 0x00000000ff167424 */ /* 0x000fe400078e00ff */
[----:B------:R-:W-:-:S10]  /*2e60*/  IMAD.MOV.U32 R23, RZ, RZ, -0x80000 ;  /* 0xfff80000ff177424 */ /* 0x000fd400078e00ff */
[----:B------:R-:W-:Y:S05]  /*2e70*/  @!P0 BRA `(.L_x_51) ;  /* 0x000000d000008947 */ /* 0x000fea0003800000 */
[----:B------:R-:W-:Y:S02]  /*2e80*/  ISETP.NE.AND P0, PT, R33, 0x7ff00000, PT ;  /* 0x7ff000002100780c */ /* 0x000fe40003f05270 */
[----:B------:R-:W-:Y:S02]  /*2e90*/  LOP3.LUT R23, R17, 0x80000000, R5, 0x48, !PT ;  /* 0x8000000011177812 */ /* 0x000fe400078e4805 */
[----:B------:R-:W-:-:S13]  /*2ea0*/  ISETP.EQ.OR P0, PT, R10, RZ, !P0 ;  /* 0x000000ff0a00720c */ /* 0x000fda0004702670 */
[----:B------:R-:W-:Y:S01]  /*2eb0*/  @P0 LOP3.LUT R4, R23, 0x7ff00000, RZ, 0xfc, !PT ;  /* 0x7ff0000017040812 */ /* 0x000fe200078efcff */
[----:B------:R-:W-:Y:S02]  /*2ec0*/  @!P0 IMAD.MOV.U32 R22, RZ, RZ, RZ ;  /* 0x000000ffff168224 */ /* 0x000fe400078e00ff */
[----:B------:R-:W-:Y:S02]  /*2ed0*/  @P0 IMAD.MOV.U32 R22, RZ, RZ, RZ ;  /* 0x000000ffff160224 */ /* 0x000fe400078e00ff */
[----:B------:R-:W-:Y:S01]  /*2ee0*/  @P0 IMAD.MOV.U32 R23, RZ, RZ, R4 ;  /* 0x000000ffff170224 */ /* 0x000fe200078e0004 */
[----:B------:R-:W-:Y:S05]  /*2ef0*/  BRA `(.L_x_51) ;  /* 0x0000005000007947 */ /* 0x000fea0003800000 */
.L_x_53:
[----:B------:R-:W-:Y:S01]  /*2f00*/  LOP3.LUT R23, R5, 0x80000, RZ, 0xfc, !PT ;  /* 0x0008000005177812 */ /* 0x000fe200078efcff */
[----:B------:R-:W-:Y:S01]  /*2f10*/  IMAD.MOV.U32 R22, RZ, RZ, R4 ;  /* 0x000000ffff167224 */ /* 0x000fe200078e0004 */
[----:B------:R-:W-:Y:S05]  /*2f20*/  BRA `(.L_x_51) ;  /* 0x0000002000007947 */ /* 0x000fea0003800000 */
.L_x_52:
[----:B------:R-:W-:Y:S01]  /*2f30*/  LOP3.LUT R23, R17, 0x80000, RZ, 0xfc, !PT ;  /* 0x0008000011177812 */ /* 0x000fe200078efcff */
[----:B------:R-:W-:Y:S02]  /*2f40*/  IMAD.MOV.U32 R22, RZ, RZ, R16 ;  /* 0x000000ffff167224 */ /* 0x000fe400078e0010 */
.L_x_51:
[----:B------:R-:W-:Y:S05]  /*2f50*/  BSYNC B1 ;  /* 0x0000000000017941 */ /* 0x000fea0003800000 */
.L_x_49:
[----:B------:R-:W-:Y:S02]  /*2f60*/  IMAD.MOV.U32 R4, RZ, RZ, R0 ;  /* 0x000000ffff047224 */ /* 0x000fe400078e0000 */
[----:B------:R-:W-:-:S04]  /*2f70*/  IMAD.MOV.U32 R5, RZ, RZ, 0x0 ;  /* 0x00000000ff057424 */ /* 0x000fc800078e00ff */
[----:B------:R-:W-:Y:S05]  /*2f80*/  RET.REL.NODEC R4 `(triton_poi_fused_stack_9) ;  /* 0xffffd07004007950 */ /* 0x000fea0003c3ffff */
        .type           $triton_poi_fused_stack_9$__internal_accurate_pow,@function
        .size           $triton_poi_fused_stack_9$__internal_accurate_pow,($triton_poi_fused_stack_9$__internal_trig_reduction_slowpathd - $triton_poi_fused_stack_9$__internal_accurate_pow)
$triton_poi_fused_stack_9$__internal_accurate_pow:
[----:B------:R-:W-:Y:S01]  /*2f90*/  ISETP.GT.U32.AND P0, PT, R5, 0xfffff, PT ;  /* 0x000fffff0500780c */ /* 0x000fe20003f04070 */
[----:B------:R-:W-:Y:S02]  /*2fa0*/  IMAD.U32 R16, RZ, RZ, UR4 ;  /* 0x00000004ff107e24 */ /* 0x000fe4000f8e00ff */
[----:B------:R-:W-:Y:S02]  /*2fb0*/  IMAD.MOV.U32 R17, RZ, RZ, R5 ;  /* 0x000000ffff117224 */ /* 0x000fe400078e0005 */
[----:B------:R-:W-:Y:S02]  /*2fc0*/  IMAD.MOV.U32 R3, RZ, RZ, 0x40c38800 ;  /* 0x40c38800ff037424 */ /* 0x000fe400078e00ff */
[----:B------:R-:W-:Y:S02]  /*2fd0*/  IMAD.U32 R22, RZ, RZ, UR4 ;  /* 0x00000004ff167e24 */ /* 0x000fe4000f8e00ff */
[----:B------:R-:W-:Y:S02]  /*2fe0*/  IMAD.MOV.U32 R32, RZ, RZ, 0x7d2cafe2 ;  /* 0x7d2cafe2ff207424 */ /* 0x000fe400078e00ff */
[----:B------:R-:W-:-:S02]  /*2ff0*/  IMAD.MOV.U32 R33, RZ, RZ, 0x3eb0f5ff ;  /* 0x3eb0f5ffff217424 */ /* 0x000fc400078e00ff */
[----:B------:R-:W0:-:S10]  /*3000*/  @!P0 DMUL R16, R16, 1.80143985094819840000e+16 ;  /* 0x4350000010108828 */ /* 0x000e140000000000 */
[----:B0-----:R-:W-:Y:S02]  /*3010*/  @!P0 IMAD.MOV.U32 R3, RZ, RZ, R17 ;  /* 0x000000ffff038224 */ /* 0x001fe400078e0011 */
[----:B------:R-:W-:Y:S02]  /*3020*/  @!P0 IMAD.MOV.U32 R22, RZ, RZ, R16 ;  /* 0x000000ffff168224 */ /* 0x000fe400078e0010 */
[----:B------:R-:W-:Y:S01]  /*3030*/  IMAD.MOV.U32 R16, RZ, RZ, RZ ;  /* 0x000000ffff107224 */ /* 0x000fe200078e00ff */
[----:B------:R-:W-:Y:S02]  /*3040*/  LOP3.LUT R10, R3, 0x800fffff, RZ, 0xc0, !PT ;  /* 0x800fffff030a7812 */ /* 0x000fe400078ec0ff */
[----:B------:R-:W-:Y:S02]  /*3050*/  SHF.R.U32.HI R3, RZ, 0x14, R5 ;  /* 0x00000014ff037819 */ /* 0x000fe40000011605 */
[----:B------:R-:W-:Y:S02]  /*3060*/  LOP3.LUT R23, R10, 0x3ff00000, RZ, 0xfc, !PT ;  /* 0x3ff000000a177812 */ /* 0x000fe400078efcff */
[----:B------:R-:W-:-:S02]  /*3070*/  @!P0 LEA.HI R3, R17, 0xffffffca, RZ, 0xc ;  /* 0xffffffca11038811 */ /* 0x000fc400078f60ff */
[----:B------:R-:W-:-:S13]  /*3080*/  ISETP.GE.U32.AND P0, PT, R23, 0x3ff6a09f, PT ;  /* 0x3ff6a09f1700780c */ /* 0x000fda0003f06070 */
[----:B------:R-:W-:-:S05]  /*3090*/  @P0 IADD3 R13, R23, -0x100000, RZ ;  /* 0xfff00000170d0810 */ /* 0x000fca0007ffe0ff */
[----:B------:R-:W-:-:S06]  /*30a0*/  @P0 IMAD.MOV.U32 R23, RZ, RZ, R13 ;  /* 0x000000ffff170224 */ /* 0x000fcc00078e000d */
[----:B------:R-:W0:-:S04]  /*30b0*/  DADD R30, R22, 1 ;  /* 0x3ff00000161e7429 */ /* 0x000e080000000000 */
[----:B------:R-:W-:Y:S02]  /*30c0*/  DADD R22, R22, -1 ;  /* 0xbff0000016167429 */ /* 0x000fe40000000000 */
[----:B0-----:R-:W0:Y:S02]  /*30d0*/  MUFU.RCP64H R17, R31 ;  /* 0x0000001f00117308 */ /* 0x001e240000001800 */
[----:B0-----:R-:W0:-:S06]  /*30e0*/  DFMA R18, -R30, R16, 1 ;  /* 0x3ff000001e12742b */ /* 0x001e0c0000000110 */
[----:B0-----:R-:W0:-:S06]  /*30f0*/  DFMA R18, R18, R18, R18 ;  /* 0x000000121212722b */ /* 0x001e0c0000000012 */
[----:B0-----:R-:W0:-:S06]  /*3100*/  DFMA R16, R16, R18, R16 ;  /* 0x000000121010722b */ /* 0x001e0c0000000010 */
[----:B0-----:R-:W0:-:S06]  /*3110*/  DMUL R18, R22, R16 ;  /* 0x0000001016127228 */ /* 0x001e0c0000000000 */
[----:B0-----:R-:W0:-:S06]  /*3120*/  DFMA R18, R22, R16, R18 ;  /* 0x000000101612722b */ /* 0x001e0c0000000012 */
[----:B0-----:R-:W0:-:S04]  /*3130*/  DMUL R20, R18, R18 ;  /* 0x0000001212147228 */ /* 0x001e080000000000 */
[----:B------:R-:W1:-:S04]  /*3140*/  DADD R30, R22, -R18 ;  /* 0x00000000161e7229 */ /* 0x000e480000000812 */
[----:B0-----:R-:W0:-:S04]  /*3150*/  DFMA R32, R20, R32, c[0x2][0x28] ;  /* 0x00800a001420762b */ /* 0x001e080000000020 */
[----:B-1----:R-:W1:-:S04]  /*3160*/  DADD R34, R30, R30 ;  /* 0x000000001e227229 */ /* 0x002e48000000001e */
[----:B0-----:R-:W0:-:S04]  /*3170*/  DFMA R32, R20, R32, c[0x2][0x30] ;  /* 0x00800c001420762b */ /* 0x001e080000000020 */
[----:B-1----:R-:W1:-:S04]  /*3180*/  DFMA R22, R22, -R18, R34 ;  /* 0x800000121616722b */ /* 0x002e480000000022 */
[----:B0-----:R-:W0:-:S04]  /*3190*/  DFMA R32, R20, R32, c[0x2][0x38] ;  /* 0x00800e001420762b */ /* 0x001e080000000020 */
[----:B-1----:R-:W-:-:S04]  /*31a0*/  DMUL R46, R16, R22 ;  /* 0x00000016102e7228 */ /* 0x002fc80000000000 */
[----:B0-----:R-:W0:-:S06]  /*31b0*/  DFMA R32, R20, R32, c[0x2][0x40] ;  /* 0x008010001420762b */ /* 0x001e0c0000000020 */
[----:B0-----:R-:W0:-:S04]  /*31c0*/  DFMA R30, R20, R32, c[0x2][0x48] ;  /* 0x00801200141e762b */ /* 0x001e080000000020 */
[----:B------:R-:W1:-:S04]  /*31d0*/  DMUL R32, R18, R18 ;  /* 0x0000001212207228 */ /* 0x000e480000000000 */
[----:B0-----:R-:W0:-:S04]  /*31e0*/  DFMA R30, R20, R30, c[0x2][0x50] ;  /* 0x00801400141e762b */ /* 0x001e08000000001e */
[----:B-1----:R-:W1:-:S04]  /*31f0*/  DMUL R38, R18, R32 ;  /* 0x0000002012267228 */ /* 0x002e480000000000 */
[----:B0-----:R-:W0:-:S04]  /*3200*/  DFMA R34, R20, R30, c[0x2][0x58] ;  /* 0x008016001422762b */ /* 0x001e08000000001e */
[----:B-1----:R-:W1:-:S04]  /*3210*/  DFMA R44, R18, R32, -R38 ;  /* 0x00000020122c722b */ /* 0x002e480000000826 */
[----:B0-----:R-:W0:-:S04]  /*3220*/  DADD R40, -R34, c[0x2][0x58] ;  /* 0x0080160022287629 */ /* 0x001e080000000100 */
[----:B-1----:R1:W-:Y:S02]  /*3230*/  DFMA R44, R46, R32, R44 ;  /* 0x000000202e2c722b */ /* 0x0023e4000000002c */
[----:B-1----:R-:W-:Y:S02]  /*3240*/  IADD3 R47, R47, 0x100000, RZ ;  /* 0x001000002f2f7810 */ /* 0x002fe40007ffe0ff */
[----:B0-----:R-:W0:-:S04]  /*3250*/  DFMA R20, R20, R30, R40 ;  /* 0x0000001e1414722b */ /* 0x001e080000000028 */
[----:B------:R-:W1:-:S04]  /*3260*/  DFMA R32, R18, R18, -R32 ;  /* 0x000000121220722b */ /* 0x000e480000000820 */
[----:B0-----:R-:W0:-:S04]  /*3270*/  DADD R20, R20, c[0x2][0x60] ;  /* 0x0080180014147629 */ /* 0x001e080000000000 */
[----:B-1----:R-:W1:-:S04]  /*3280*/  DFMA R46, R18, R46, R32 ;  /* 0x0000002e122e722b */ /* 0x002e480000000020 */
[----:B0-----:R-:W0:-:S04]  /*3290*/  DADD R30, R34, R20 ;  /* 0x00000000221e7229 */ /* 0x001e080000000014 */
[----:B-1----:R-:W-:-:S04]  /*32a0*/  DFMA R44, R18, R46, R44 ;  /* 0x0000002e122c722b */ /* 0x002fc8000000002c */
[----:B0-----:R-:W0:-:S04]  /*32b0*/  DMUL R32, R30, R38 ;  /* 0x000000261e207228 */ /* 0x001e080000000000 */
[----:B------:R-:W1:-:S04]  /*32c0*/  DADD R34, R34, -R30 ;  /* 0x0000000022227229 */ /* 0x000e48000000081e */
[----:B0-----:R-:W0:-:S04]  /*32d0*/  DFMA R40, R30, R38, -R32 ;  /* 0x000000261e28722b */ /* 0x001e080000000820 */
[----:B-1----:R-:W-:-:S04]  /*32e0*/  DADD R34, R20, R34 ;  /* 0x0000000014227229 */ /* 0x002fc80000000022 */
[----:B0-----:R-:W0:-:S06]  /*32f0*/  DFMA R40, R30, R44, R40 ;  /* 0x0000002c1e28722b */ /* 0x001e0c0000000028 */
[----:B0-----:R-:W0:-:S06]  /*3300*/  DFMA R34, R34, R38, R40 ;  /* 0x000000262222722b */ /* 0x001e0c0000000028 */
[----:B0-----:R-:W0:-:S06]  /*3310*/  DADD R30, R32, R34 ;  /* 0x00000000201e7229 */ /* 0x001e0c0000000022 */
[----:B0-----:R-:W0:-:S04]  /*3320*/  DADD R20, R18, R30 ;  /* 0x0000000012147229 */ /* 0x001e08000000001e */
[----:B------:R-:W1:-:S04]  /*3330*/  DADD R32, R32, -R30 ;  /* 0x0000000020207229 */ /* 0x000e48000000081e */
[----:B0-----:R-:W0:-:S04]  /*3340*/  DADD R18, R18, -R20 ;  /* 0x0000000012127229 */ /* 0x001e080000000814 */
[----:B-1----:R-:W-:-:S04]  /*3350*/  DADD R32, R34, R32 ;  /* 0x0000000022207229 */ /* 0x002fc80000000020 */
[----:B0-----:R0:W1:Y:S02]  /*3360*/  DADD R18, R30, R18 ;  /* 0x000000001e127229 */ /* 0x0010640000000012 */
[C---:B0-----:R-:W-:Y:S01]  /*3370*/  IADD3 R30, R3.reuse, -0x3ff, RZ ;  /* 0xfffffc01031e7810 */ /* 0x041fe20007ffe0ff */
[----:B------:R-:W-:Y:S01]  /*3380*/  IMAD.MOV.U32 R31, RZ, RZ, 0x43300000 ;  /* 0x43300000ff1f7424 */ /* 0x000fe200078e00ff */
[----:B------:R-:W-:Y:S02]  /*3390*/  @P0 IADD3 R30, R3, -0x3fe, RZ ;  /* 0xfffffc02031e0810 */ /* 0x000fe40007ffe0ff */
[----:B-1----:R-:W0:Y:S02]  /*33a0*/  DADD R18, R32, R18 ;  /* 0x0000000020127229 */ /* 0x002e240000000012 */
[----:B------:R-:W-:-:S04]  /*33b0*/  LOP3.LUT R30, R30, 0x80000000, RZ, 0x3c, !PT ;  /* 0x800000001e1e7812 */ /* 0x000fc800078e3cff */
[----:B0-----:R-:W0:-:S04]  /*33c0*/  DFMA R22, R16, R22, R18 ;  /* 0x000000161016722b */ /* 0x001e080000000012 */
[----:B------:R-:W-:-:S04]  /*33d0*/  DADD R18, R30, c[0x2][0x68] ;  /* 0x00801a001e127629 */ /* 0x000fc80000000000 */
[----:B0-----:R-:W0:-:S06]  /*33e0*/  DADD R30, R20, R22 ;  /* 0x00000000141e7229 */ /* 0x001e0c0000000016 */
[----:B0-----:R-:W0:-:S04]  /*33f0*/  DFMA R16, R18, c[0x2][0x70], R30 ;  /* 0x00801c0012107a2b */ /* 0x001e08000000001e */
[----:B------:R-:W1:-:S04]  /*3400*/  DADD R20, R20, -R30 ;  /* 0x0000000014147229 */ /* 0x000e48000000081e */
[----:B0-----:R-:W0:-:S04]  /*3410*/  DFMA R32, -R18, c[0x2][0x70], R16 ;  /* 0x00801c0012207a2b */ /* 0x001e080000000110 */
[----:B-1----:R1:W-:Y:S02]  /*3420*/  DADD R20, R22, R20 ;  /* 0x0000000016147229 */ /* 0x0023e40000000014 */
[----:B-1----:R-:W-:Y:S02]  /*3430*/  IMAD.MOV.U32 R23, RZ, RZ, R2 ;  /* 0x000000ffff177224 */ /* 0x002fe400078e0002 */
[----:B0-----:R-:W0:Y:S01]  /*3440*/  DADD R32, -R30, R32 ;  /* 0x000000001e207229 */ /* 0x001e220000000120 */
[----:B------:R-:W-:Y:S02]  /*3450*/  IMAD.MOV.U32 R22, RZ, RZ, R4 ;  /* 0x000000ffff167224 */ /* 0x000fe400078e0004 */
[C---:B------:R-:W-:Y:S01]  /*3460*/  IMAD.SHL.U32 R2, R23.reuse, 0x2, RZ ;  /* 0x0000000217027824 */ /* 0x040fe200078e00ff */
[----:B------:R-:W-:Y:S02]  /*3470*/  LOP3.LUT R3, R23, 0xff0fffff, RZ, 0xc0, !PT ;  /* 0xff0fffff17037812 */ /* 0x000fe400078ec0ff */
[----:B0-----:R0:W1:-:S02]  /*3480*/  DADD R20, R20, -R32 ;  /* 0x0000000014147229 */ /* 0x0010440000000820 */
[----:B------:R-:W-:Y:S01]  /*3490*/  ISETP.GT.U32.AND P0, PT, R2, -0x2000001, PT ;  /* 0xfdffffff0200780c */ /* 0x000fe20003f04070 */
[----:B0-----:R-:W-:Y:S02]  /*34a0*/  IMAD.MOV.U32 R32, RZ, RZ, 0x69ce2bdf ;  /* 0x69ce2bdfff207424 */ /* 0x001fe400078e00ff */
[----:B------:R-:W-:Y:S01]  /*34b0*/  IMAD.MOV.U32 R33, RZ, RZ, 0x3e5ade15 ;  /* 0x3e5ade15ff217424 */ /* 0x000fe200078e00ff */
[----:B-1----:R-:W0:Y:S01]  /*34c0*/  DFMA R20, R18, c[0x2][0x78], R20 ;  /* 0x00801e0012147a2b */ /* 0x002e220000000014 */
[----:B------:R-:W-:-:S05]  /*34d0*/  SEL R23, R3, R23, P0 ;  /* 0x0000001703177207 */ /* 0x000fca0000000000 */
[----:B0-----:R-:W0:-:S06]  /*34e0*/  DADD R18, R16, R20 ;  /* 0x0000000010127229 */ /* 0x001e0c0000000014 */
[----:B0-----:R-:W0:-:S04]  /*34f0*/  DADD R16, R16, -R18 ;  /* 0x0000000010107229 */ /* 0x001e080000000812 */
[----:B------:R-:W1:-:S04]  /*3500*/  DMUL R2, R18, R22 ;  /* 0x0000001612027228 */ /* 0x000e480000000000 */
[----:B0-----:R-:W-:-:S04]  /*3510*/  DADD R20, R20, R16 ;  /* 0x0000000014147229 */ /* 0x001fc80000000010 */
[----:B-1----:R-:W0:-:S06]  /*3520*/  DFMA R18, R18, R22, -R2 ;  /* 0x000000161212722b */ /* 0x002e0c0000000802 */
[----:B0-----:R0:W1:Y:S02]  /*3530*/  DFMA R20, R20, R22, R18 ;  /* 0x000000161414722b */ /* 0x0010640000000012 */
[----:B0-----:R-:W-:Y:S02]  /*3540*/  IMAD.MOV.U32 R18, RZ, RZ, 0x652b82fe ;  /* 0x652b82feff127424 */ /* 0x001fe400078e00ff */
[----:B------:R-:W-:Y:S02]  /*3550*/  IMAD.MOV.U32 R19, RZ, RZ, 0x3ff71547 ;  /* 0x3ff71547ff137424 */ /* 0x000fe400078e00ff */
[----:B-1----:R-:W0:-:S06]  /*3560*/  DADD R16, R2, R20 ;  /* 0x0000000002107229 */ /* 0x002e0c0000000014 */
[----:B0-----:R-:W0:-:S04]  /*3570*/  DFMA R18, R16, R18, 6.75539944105574400000e+15 ;  /* 0x433800001012742b */ /* 0x001e080000000012 */
[----:B------:R-:W-:Y:S01]  /*3580*/  FADD.FTZ R4, |R17|, -RZ ;  /* 0x800000ff11047221 */ /* 0x000fe20000010200 */
[----:B------:R-:W1:-:S04]  /*3590*/  DADD R2, R2, -R16 ;  /* 0x0000000002027229 */ /* 0x000e480000000810 */
[----:B0-----:R-:W0:Y:S01]  /*35a0*/  DADD R22, R18, -6.75539944105574400000e+15 ;  /* 0xc338000012167429 */ /* 0x001e220000000000 */
[----:B------:R-:W-:-:S03]  /*35b0*/  FSETP.GEU.AND P0, PT, R4, 4.1917929649353027344, PT ;  /* 0x4086232b0400780b */ /* 0x000fc60003f0e000 */
[----:B-1----:R-:W-:-:S04]  /*35c0*/  DADD R20, R20, R2 ;  /* 0x0000000014147229 */ /* 0x002fc80000000002 */
[----:B0-----:R-:W0:-:S06]  /*35d0*/  DFMA R30, R22, c[0x2][0x80], R16 ;  /* 0x00802000161e7a2b */ /* 0x001e0c0000000010 */
[----:B0-----:R-:W0:-:S06]  /*35e0*/  DFMA R22, R22, c[0x2][0x88], R30 ;  /* 0x0080220016167a2b */ /* 0x001e0c000000001e */
[----:B0-----:R-:W0:-:S06]  /*35f0*/  DFMA R30, R22, R32, c[0x2][0x90] ;  /* 0x00802400161e762b */ /* 0x001e0c0000000020 */
        /* <DEDUP_REMOVED lines=8> */
[----:B0-----:R-:W0:-:S06]  /*3680*/  DFMA R30, R22, R30, 1 ;  /* 0x3ff00000161e742b */ /* 0x001e0c000000001e */
[----:B0-----:R-:W0:-:S10]  /*3690*/  DFMA R22, R22, R30, 1 ;  /* 0x3ff000001616742b */ /* 0x001e14000000001e */
[----:B0-----:R-:W-:Y:S02]  /*36a0*/  IMAD R3, R18, 0x100000, R23 ;  /* 0x0010000012037824 */ /* 0x001fe400078e0217 */
[----:B------:R-:W-:Y:S01]  /*36b0*/  IMAD.MOV.U32 R2, RZ, RZ, R22 ;  /* 0x000000ffff027224 */ /* 0x000fe200078e0016 */
[----:B------:R-:W-:Y:S05]  /*36c0*/  @!P0 BRA `(.L_x_54) ;  /* 0x000000c000008947 */ /* 0x000fea0003800000 */
[----:B------:R-:W-:-:S04]  /*36d0*/  DADD R2, R16, +INF ;  /* 0x7ff0000010027429 */ /* 0x000fc80000000000 */
[----:B------:R-:W0:-:S06]  /*36e0*/  DSETP.GEU.AND P0, PT, R16, RZ, PT ;  /* 0x000000ff1000722a */ /* 0x000e0c0003f0e000 */
[----:B0-----:R-:W-:Y:S02]  /*36f0*/  FSEL R2, R2, RZ, P0 ;  /* 0x000000ff02027208 */ /* 0x001fe40000000000 */
[----:B------:R-:W-:Y:S02]  /*3700*/  FSEL R3, R3, RZ, P0 ;  /* 0x000000ff03037208 */ /* 0x000fe40000000000 */
[----:B------:R-:W-:-:S13]  /*3710*/  FSETP.GEU.AND P0, PT, R4, 4.2275390625, PT ;  /* 0x408748000400780b */ /* 0x000fda0003f0e000 */
[----:B------:R-:W-:-:S04]  /*3720*/  @!P0 LEA.HI R4, R18, R18, RZ, 0x1 ;  /* 0x0000001212048211 */ /* 0x000fc800078f08ff */
[----:B------:R-:W-:-:S05]  /*3730*/  @!P0 SHF.R.S32.HI R13, RZ, 0x1, R4 ;  /* 0x00000001ff0d8819 */ /* 0x000fca0000011404 */
[----:B------:R-:W-:Y:S02]  /*3740*/  @!P0 IMAD.IADD R16, R18, 0x1, -R13 ;  /* 0x0000000112108824 */ /* 0x000fe400078e0a0d */
[----:B------:R-:W-:-:S03]  /*3750*/  @!P0 IMAD R23, R13, 0x100000, R23 ;  /* 0x001000000d178824 */ /* 0x000fc600078e0217 */
[----:B------:R-:W-:Y:S01]  /*3760*/  @!P0 LEA R17, R16, 0x3ff00000, 0x14 ;  /* 0x3ff0000010118811 */ /* 0x000fe200078ea0ff */
[----:B------:R-:W-:-:S06]  /*3770*/  @!P0 IMAD.MOV.U32 R16, RZ, RZ, RZ ;  /* 0x000000ffff108224 */ /* 0x000fcc00078e00ff */
[----:B------:R0:W1:-:S09]  /*3780*/  @!P0 DMUL R2, R22, R16 ;  /* 0x0000001016028228 */ /* 0x0000520000000000 */
.L_x_54:
[----:B-1----:R-:W1:Y:S01]  /*3790*/  DFMA R20, R20, R2, R2 ;  /* 0x000000021414722b */ /* 0x002e620000000002 */
[----:B------:R-:W-:Y:S02]  /*37a0*/  ISETP.NE.AND P0, PT, R2, RZ, PT ;  /* 0x000000ff0200720c */ /* 0x000fe40003f05270 */
[----:B------:R-:W-:-:S07]  /*37b0*/  LOP3.LUT R4, R3, 0x7fffffff, RZ, 0xc0, !PT ;  /* 0x7fffffff03047812 */ /* 0x000fce00078ec0ff */
[----:B-1----:R-:W-:Y:S01]  /*37c0*/  FSEL R13, R2, R20, !P0 ;  /* 0x00000014020d7208 */ /* 0x002fe20004000000 */
[----:B------:R-:W-:Y:S01]  /*37d0*/  IMAD.MOV.U32 R2, RZ, RZ, R0 ;  /* 0x000000ffff027224 */ /* 0x000fe200078e0000 */
[----:B------:R-:W-:Y:S02]  /*37e0*/  FSEL R3, R3, R21, !P0 ;  /* 0x0000001503037208 */ /* 0x000fe40004000000 */
[----:B------:R-:W-:-:S04]  /*37f0*/  ISETP.NE.AND P0, PT, R4, 0x7ff00000, PT ;  /* 0x7ff000000400780c */ /* 0x000fc80003f05270 */
[----:B------:R-:W-:Y:S01]  /*3800*/  FSEL R21, R3, R21, !P0 ;  /* 0x0000001503157208 */ /* 0x000fe20004000000 */
[----:B------:R-:W-:Y:S01]  /*3810*/  IMAD.MOV.U32 R3, RZ, RZ, 0x0 ;  /* 0x00000000ff037424 */ /* 0x000fe200078e00ff */
[----:B------:R-:W-:-:S03]  /*3820*/  FSEL R10, R13, R20, !P0 ;  /* 0x000000140d0a7208 */ /* 0x000fc60004000000 */
[----:B------:R-:W-:Y:S05]  /*3830*/  RET.REL.NODEC R2 `(triton_poi_fused_stack_9) ;  /* 0xffffc7c002007950 */ /* 0x000fea0003c3ffff */
        .type           $triton_poi_fused_stack_9$__internal_trig_reduction_slowpathd,@function
        .size           $triton_poi_fused_stack_9$__internal_trig_reduction_slowpathd,(.L_x_64 - $triton_poi_fused_stack_9$__internal_trig_reduction_slowpathd)
$triton_poi_fused_stack_9$__internal_trig_reduction_slowpathd:
[----:B------:R-:W-:Y:S01]  /*3840*/  SHF.R.U32.HI R16, RZ, 0x14, R13 ;  /* 0x00000014ff107819 */ /* 0x000fe2000001160d */
[----:B------:R-:W-:-:S03]  /*3850*/  IMAD.MOV.U32 R18, RZ, RZ, R14 ;  /* 0x000000ffff127224 */ /* 0x000fc600078e000e */
[----:B------:R-:W-:-:S04]  /*3860*/  SGXT.U32 R16, R16, 0xb ;  /* 0x0000000b1010781a */ /* 0x000fc80000000000 */
[----:B------:R-:W-:-:S13]  /*3870*/  ISETP.NE.AND P4, PT, R16, 0x7ff, PT ;  /* 0x000007ff1000780c */ /* 0x000fda0003f85270 */
[----:B------:R-:W-:Y:S05]  /*3880*/  @!P4 BRA `(.L_x_55) ;  /* 0x000009e00000c947 */ /* 0x000fea0003800000 */
[----:B------:R-:W-:Y:S01]  /*3890*/  IADD3 R16, R16, -0x400, RZ ;  /* 0xfffffc0010107810 */ /* 0x000fe20007ffe0ff */
[----:B------:R-:W-:Y:S01]  /*38a0*/  BSSY B0, `(.L_x_56) ;  /* 0x000003a000007945 */ /* 0x000fe20003800000 */
[----:B------:R-:W-:Y:S02]  /*38b0*/  IADD3 R58, R1, 0x8, RZ ;  /* 0x00000008013a7810 */ /* 0x000fe40007ffe0ff */
[----:B------:R-:W-:Y:S02]  /*38c0*/  SHF.R.U32.HI R19, RZ, 0x6, R16 ;  /* 0x00000006ff137819 */ /* 0x000fe40000011610 */
[----:B------:R-:W-:Y:S02]  /*38d0*/  ISETP.GE.U32.AND P4, PT, R16, 0x80, PT ;  /* 0x000000801000780c */ /* 0x000fe40003f86070 */
[C---:B------:R-:W-:Y:S02]  /*38e0*/  IADD3 R14, -R19.reuse, 0x13, RZ ;  /* 0x00000013130e7810 */ /* 0x040fe40007ffe1ff */
[----:B------:R-:W-:-:S02]  /*38f0*/  IADD3 R15, -R19, 0xf, RZ ;  /* 0x0000000f130f7810 */ /* 0x000fc40007ffe1ff */
[----:B------:R-:W-:Y:S02]  /*3900*/  SEL R14, R14, 0x12, P4 ;  /* 0x000000120e0e7807 */ /* 0x000fe40002000000 */
[----:B------:R-:W-:Y:S02]  /*3910*/  SHF.R.U32.HI R55, RZ, 0x14, R13 ;  /* 0x00000014ff377819 */ /* 0x000fe4000001160d */
[----:B------:R-:W-:-:S13]  /*3920*/  ISETP.GE.AND P4, PT, R15, R14, PT ;  /* 0x0000000e0f00720c */ /* 0x000fda0003f86270 */
[----:B------:R-:W-:Y:S01]  /*3930*/  @P4 IMAD.MOV.U32 R14, RZ, RZ, R15 ;  /* 0x000000ffff0e4224 */ /* 0x000fe200078e000f */
[----:B------:R-:W-:-:S03]  /*3940*/  @P4 CS2R R32, SRZ ;  /* 0x0000000000204805 */ /* 0x000fc6000001ff00 */
[----:B------:R-:W-:-:S04]  /*3950*/  IMAD.IADD R15, R19, 0x1, R14 ;  /* 0x00000001130f7824 */ /* 0x000fc800078e020e */
[----:B------:R-:W-:Y:S01]  /*3960*/  IMAD R54, R15, 0x8, R58 ;  /* 0x000000080f367824 */ /* 0x000fe200078e023a */
[----:B------:R-:W-:Y:S05]  /*3970*/  @P4 BRA `(.L_x_57) ;  /* 0x000002c000004947 */ /* 0x000fea0003800000 */
[----:B------:R-:W-:Y:S01]  /*3980*/  SHF.R.U64 R16, R16, 0x6, RZ ;  /* 0x0000000610107819 */ /* 0x000fe200000012ff */
[----:B------:R-:W-:Y:S01]  /*3990*/  CS2R R32, SRZ ;  /* 0x0000000000207805 */ /* 0x000fe2000001ff00 */
[--C-:B------:R-:W-:Y:S02]  /*39a0*/  SHF.R.S32.HI R15, RZ, 0x1f, R14.reuse ;  /* 0x0000001fff0f7819 */ /* 0x100fe4000001140e */
[C---:B------:R-:W-:Y:S01]  /*39b0*/  IADD3 R14, P5, P4, R16.reuse, -0xf, R14 ;  /* 0xfffffff1100e7810 */ /* 0x040fe20007cbe00e */
[C---:B------:R-:W-:Y:S01]  /*39c0*/  IMAD.SHL.U32 R20, R16.reuse, 0x8, RZ ;  /* 0x0000000810147824 */ /* 0x040fe200078e00ff */
[----:B------:R-:W-:Y:S02]  /*39d0*/  SHF.L.U64.HI R17, R16, 0x3, RZ ;  /* 0x0000000310117819 */ /* 0x000fe400000102ff */
[----:B------:R-:W-:Y:S02]  /*39e0*/  IADD3.X R15, RZ, -0x1, R15, P5, P4 ;  /* 0xffffffffff0f7810 */ /* 0x000fe40002fe840f */
[----:B------:R-:W-:Y:S01]  /*39f0*/  IADD3 R16, P5, -R20, c[0x4][0x10], RZ ;  /* 0x0100040014107a10 */ /* 0x000fe20007fbe1ff */
[----:B------:R-:W-:Y:S01]  /*3a00*/  IMAD R20, R19, 0x8, -R20 ;  /* 0x0000000813147824 */ /* 0x000fe200078e0a14 */
[C---:B------:R-:W-:Y:S01]  /*3a10*/  SHF.L.U64.HI R19, R18.reuse, 0xb, R13 ;  /* 0x0000000b12137819 */ /* 0x040fe2000001020d */
[----:B------:R-:W-:Y:S01]  /*3a20*/  IMAD.SHL.U32 R18, R18, 0x800, RZ ;  /* 0x0000080012127824 */ /* 0x000fe200078e00ff */
[----:B------:R-:W-:Y:S01]  /*3a30*/  IADD3 R16, P4, R16, 0x78, RZ ;  /* 0x0000007810107810 */ /* 0x000fe20007f9e0ff */
[----:B------:R-:W-:Y:S01]  /*3a40*/  IMAD.IADD R20, R58, 0x1, R20 ;  /* 0x000000013a147824 */ /* 0x000fe200078e0214 */
[----:B------:R-:W-:-:S02]  /*3a50*/  LOP3.LUT R19, R19, 0x80000000, RZ, 0xfc, !PT ;  /* 0x8000000013137812 */ /* 0x000fc400078efcff */
[----:B------:R-:W-:-:S03]  /*3a60*/  IADD3.X R17, RZ, c[0x4][0x14], ~R17, P4, P5 ;  /* 0x01000500ff117a10 */ /* 0x000fc600027eac11 */
.L_x_58:
[----:B------:R-:W-:Y:S01]  /*3a70*/  IMAD.MOV.U32 R30, RZ, RZ, R16 ;  /* 0x000000ffff1e7224 */ /* 0x000fe200078e0010 */
[----:B------:R-:W-:Y:S01]  /*3a80*/  ULDC.64 UR4, c[0x0][0x118] ;  /* 0x0000460000047ab9 */ /* 0x000fe20000000a00 */
[----:B------:R-:W-:Y:S01]  /*3a90*/  IMAD.MOV.U32 R31, RZ, RZ, R17 ;  /* 0x000000ffff1f7224 */ /* 0x000fe200078e0011 */
[----:B------:R-:W-:-:S04]  /*3aa0*/  IADD3 R14, P4, R14, -0x1, RZ ;  /* 0xffffffff0e0e7810 */ /* 0x000fc80007f9e0ff */
[----:B------:R-:W-:Y:S01]  /*3ab0*/  IADD3.X R15, R15, -0x1, RZ, P4, !PT ;  /* 0xffffffff0f0f7810 */ /* 0x000fe200027fe4ff */
[----:B------:R-:W2:Y:S01]  /*3ac0*/  LDG.E.64.CONSTANT R30, [R30.64] ;  /* 0x000000041e1e7981 */ /* 0x000ea2000c1e9b00 */
[----:B------:R-:W-:-:S05]  /*3ad0*/  IADD3 R16, P4, R16, 0x8, RZ ;  /* 0x0000000810107810 */ /* 0x000fca0007f9e0ff */
[----:B------:R-:W-:Y:S02]  /*3ae0*/  IMAD.X R17, RZ, RZ, R17, P4 ;  /* 0x000000ffff117224 */ /* 0x000fe400020e0611 */
[----:B--2---:R-:W-:-:S04]  /*3af0*/  IMAD.HI.U32 R23, R30, R19, RZ ;  /* 0x000000131e177227 */ /* 0x004fc800078e00ff */
[----:B------:R-:W-:-:S04]  /*3b00*/  IMAD.WIDE.U32 R32, P4, R30, R18, R32 ;  /* 0x000000121e207225 */ /* 0x000fc80007880020 */
[----:B------:R-:W-:Y:S02]  /*3b10*/  IMAD R40, R30, R19, RZ ;  /* 0x000000131e287224 */ /* 0x000fe400078e02ff */
[----:B------:R-:W-:Y:S02]  /*3b20*/  IMAD.X R23, RZ, RZ, R23, P4 ;  /* 0x000000ffff177224 */ /* 0x000fe400020e0617 */
[----:B------:R-:W-:Y:S01]  /*3b30*/  IMAD.HI.U32 R30, R31, R18, RZ ;  /* 0x000000121f1e7227 */ /* 0x000fe200078e00ff */
[----:B------:R-:W-:-:S03]  /*3b40*/  IADD3 R33, P4, R40, R33, RZ ;  /* 0x0000002128217210 */ /* 0x000fc60007f9e0ff */
[C---:B------:R-:W-:Y:S01]  /*3b50*/  IMAD R40, R31.reuse, R18, RZ ;  /* 0x000000121f287224 */ /* 0x040fe200078e02ff */
[----:B------:R-:W-:Y:S01]  /*3b60*/  IADD3.X R23, P4, R30, R23, RZ, P4, !PT ;  /* 0x000000171e177210 */ /* 0x000fe2000279e4ff */
[----:B------:R-:W-:-:S04]  /*3b70*/  IMAD.HI.U32 R30, R31, R19, RZ ;  /* 0x000000131f1e7227 */ /* 0x000fc800078e00ff */
[----:B------:R-:W-:Y:S01]  /*3b80*/  IMAD.X R30, RZ, RZ, R30, P4 ;  /* 0x000000ffff1e7224 */ /* 0x000fe200020e061e */
[----:B------:R-:W-:Y:S01]  /*3b90*/  IADD3 R33, P4, R40, R33, RZ ;  /* 0x0000002128217210 */ /* 0x000fe20007f9e0ff */
[----:B------:R-:W-:-:S05]  /*3ba0*/  IMAD R31, R31, R19, RZ ;  /* 0x000000131f1f7224 */ /* 0x000fca00078e02ff */
[----:B------:R-:W-:-:S05]  /*3bb0*/  IADD3.X R23, P4, R31, R23, RZ, P4, !PT ;  /* 0x000000171f177210 */ /* 0x000fca000279e4ff */
[----:B------:R-:W-:Y:S01]  /*3bc0*/  IMAD.X R30, RZ, RZ, R30, P4 ;  /* 0x000000ffff1e7224 */ /* 0x000fe200020e061e */
[----:B------:R-:W-:-:S04]  /*3bd0*/  ISETP.NE.U32.AND P4, PT, R14, RZ, PT ;  /* 0x000000ff0e00720c */ /* 0x000fc80003f85070 */
[----:B------:R-:W-:Y:S01]  /*3be0*/  ISETP.NE.AND.EX P4, PT, R15, RZ, PT, P4 ;  /* 0x000000ff0f00720c */ /* 0x000fe20003f85340 */
[----:B------:R0:W-:Y:S02]  /*3bf0*/  STL.64 [R20], R32 ;  /* 0x0000002014007387 */ /* 0x0001e40000100a00 */
[----:B0-----:R-:W-:Y:S01]  /*3c00*/  IADD3 R20, R20, 0x8, RZ ;  /* 0x0000000814147810 */ /* 0x001fe20007ffe0ff */
[----:B------:R-:W-:Y:S02]  /*3c10*/  IMAD.MOV.U32 R32, RZ, RZ, R23 ;  /* 0x000000ffff207224 */ /* 0x000fe400078e0017 */
[----:B------:R-:W-:-:S07]  /*3c20*/  IMAD.MOV.U32 R33, RZ, RZ, R30 ;  /* 0x000000ffff217224 */ /* 0x000fce00078e001e */
[----:B------:R-:W-:Y:S05]  /*3c30*/  @P4 BRA `(.L_x_58) ;  /* 0xfffffe3000004947 */ /* 0x000fea000383ffff */
.L_x_57:
[----:B------:R-:W-:Y:S05]  /*3c40*/  BSYNC B0 ;  /* 0x0000000000007941 */ /* 0x000fea0003800000 */
.L_x_56:
[----:B------:R-:W-:Y:S01]  /*3c50*/  LOP3.LUT P4, R20, R55, 0x3f, RZ, 0xc0, !PT ;  /* 0x0000003f37147812 */ /* 0x000fe2000788c0ff */
[----:B------:R0:W-:Y:S01]  /*3c60*/  STL.64 [R54+-0x78], R32 ;  /* 0xffff882036007387 */ /* 0x0001e20000100a00 */
[----:B------:R-:W-:-:S03]  /*3c70*/  IADD3 R40, R58, 0x10, RZ ;  /* 0x000000103a287810 */ /* 0x000fc60007ffe0ff */
[----:B------:R-:W2:Y:S04]  /*3c80*/  LDL.64 R16, [R58+0x10] ;  /* 0x000010003a107983 */ /* 0x000ea80000100a00 */
[----:B------:R-:W3:Y:S04]  /*3c90*/  LDL.64 R18, [R58+0x18] ;  /* 0x000018003a127983 */ /* 0x000ee80000100a00 */
[----:B------:R-:W0:Y:S01]  /*3ca0*/  @P4 LDL.64 R14, [R40+-0x8] ;  /* 0xfffff800280e4983 */ /* 0x000e220000100a00 */
[----:B------:R-:W-:Y:S02]  /*3cb0*/  @P4 IADD3 R23, -R20, 0x40, RZ ;  /* 0x0000004014174810 */ /* 0x000fe40007ffe1ff */
[----:B------:R-:W-:Y:S01]  /*3cc0*/  LOP3.LUT R13, R13, 0x80000000, RZ, 0xc0, !PT ;  /* 0x800000000d0d7812 */ /* 0x000fe200078ec0ff */
[----:B------:R-:W-:Y:S01]  /*3cd0*/  ULDC.64 UR4, c[0x0][0x118] ;  /* 0x0000460000047ab9 */ /* 0x000fe20000000a00 */
[----:B------:R-:W-:Y:S01]  /*3ce0*/  BSSY B0, `(.L_x_59) ;  /* 0x0000027000007945 */ /* 0x000fe20003800000 */
[----:B--2---:R-:W-:-:S02]  /*3cf0*/  @P4 SHF.R.U64 R30, R16, R23, R17 ;  /* 0x00000017101e4219 */ /* 0x004fc40000001211 */
[-CC-:B0-----:R-:W-:Y:S02]  /*3d00*/  @P4 SHF.R.U64 R32, R14, R23.reuse, R15.reuse ;  /* 0x000000170e204219 */ /* 0x181fe4000000120f */
[-C--:B------:R-:W-:Y:S02]  /*3d10*/  @P4 SHF.R.U32.HI R33, RZ, R23.reuse, R15 ;  /* 0x00000017ff214219 */ /* 0x080fe4000001160f */
[----:B------:R-:W-:Y:S02]  /*3d20*/  @P4 SHF.R.U32.HI R23, RZ, R23, R17 ;  /* 0x00000017ff174219 */ /* 0x000fe40000011611 */
[CC--:B---3--:R-:W-:Y:S02]  /*3d30*/  @P4 SHF.L.U64.HI R14, R18.reuse, R20.reuse, R19 ;  /* 0x00000014120e4219 */ /* 0x0c8fe40000010213 */
[----:B------:R-:W-:Y:S02]  /*3d40*/  @P4 SHF.L.U32 R15, R18, R20, RZ ;  /* 0x00000014120f4219 */ /* 0x000fe400000006ff */
[----:B------:R-:W-:-:S02]  /*3d50*/  @P4 LOP3.LUT R19, R14, R23, RZ, 0xfc, !PT ;  /* 0x000000170e134212 */ /* 0x000fc400078efcff */
[CC--:B------:R-:W-:Y:S02]  /*3d60*/  @P4 SHF.L.U32 R31, R16.reuse, R20.reuse, RZ ;  /* 0x00000014101f4219 */ /* 0x0c0fe400000006ff */
[----:B------:R-:W-:Y:S02]  /*3d70*/  @P4 SHF.L.U64.HI R20, R16, R20, R17 ;  /* 0x0000001410144219 */ /* 0x000fe40000010211 */
[----:B------:R-:W-:Y:S02]  /*3d80*/  SHF.R.U32.HI R14, RZ, 0x1d, R19 ;  /* 0x0000001dff0e7819 */ /* 0x000fe40000011613 */
[----:B------:R-:W-:Y:S02]  /*3d90*/  @P4 LOP3.LUT R18, R15, R30, RZ, 0xfc, !PT ;  /* 0x0000001e0f124212 */ /* 0x000fe400078efcff */
[----:B------:R-:W-:Y:S02]  /*3da0*/  @P4 LOP3.LUT R16, R32, R31, RZ, 0xfc, !PT ;  /* 0x0000001f20104212 */ /* 0x000fe400078efcff */
[----:B------:R-:W-:-:S02]  /*3db0*/  @P4 LOP3.LUT R17, R33, R20, RZ, 0xfc, !PT ;  /* 0x0000001421114212 */ /* 0x000fc400078efcff */
[----:B------:R-:W-:Y:S02]  /*3dc0*/  LOP3.LUT R14, R14, 0x1, RZ, 0xc0, !PT ;  /* 0x000000010e0e7812 */ /* 0x000fe400078ec0ff */
[----:B------:R-:W-:Y:S02]  /*3dd0*/  ISETP.NE.AND P4, PT, R13, RZ, PT ;  /* 0x000000ff0d00720c */ /* 0x000fe40003f85270 */
[----:B------:R-:W-:Y:S01]  /*3de0*/  LEA.HI R23, R19, R14, RZ, 0x2 ;  /* 0x0000000e13177211 */ /* 0x000fe200078f10ff */
[----:B------:R-:W-:Y:S01]  /*3df0*/  IMAD.SHL.U32 R14, R18, 0x4, RZ ;  /* 0x00000004120e7824 */ /* 0x000fe200078e00ff */
[----:B------:R-:W-:-:S04]  /*3e00*/  SHF.R.U32.HI R20, RZ, 0x1e, R17 ;  /* 0x0000001eff147819 */ /* 0x000fc80000011611 */
[----:B------:R-:W-:Y:S02]  /*3e10*/  LOP3.LUT R20, R14, R20, RZ, 0xfc, !PT ;  /* 0x000000140e147212 */ /* 0x000fe400078efcff */
[----:B------:R-:W-:-:S03]  /*3e20*/  SHF.L.U64.HI R19, R18, 0x2, R19 ;  /* 0x0000000212137819 */ /* 0x000fc60000010213 */
[----:B------:R-:W-:Y:S01]  /*3e30*/  @P4 IMAD.MOV R23, RZ, RZ, -R23 ;  /* 0x000000ffff174224 */ /* 0x000fe200078e0a17 */
[----:B------:R-:W-:-:S04]  /*3e40*/  ISETP.GT.U32.AND P4, PT, R20, -0x1, PT ;  /* 0xffffffff1400780c */ /* 0x000fc80003f84070 */
[----:B------:R-:W-:Y:S01]  /*3e50*/  ISETP.GT.AND.EX P4, PT, R19, -0x1, PT, P4 ;  /* 0xffffffff1300780c */ /* 0x000fe20003f84340 */
[----:B------:R-:W-:Y:S02]  /*3e60*/  IMAD.MOV.U32 R14, RZ, RZ, R22 ;  /* 0x000000ffff0e7224 */ /* 0x000fe400078e0016 */
[----:B------:R-:W-:Y:S01]  /*3e70*/  IMAD.MOV.U32 R15, RZ, RZ, R21 ;  /* 0x000000ffff0f7224 */ /* 0x000fe200078e0015 */
[C---:B------:R-:W-:Y:S01]  /*3e80*/  SHF.L.U64.HI R17, R16.reuse, 0x2, R17 ;  /* 0x0000000210117819 */ /* 0x040fe20000010211 */
[----:B------:R-:W-:-:S03]  /*3e90*/  IMAD.SHL.U32 R16, R16, 0x4, RZ ;  /* 0x0000000410107824 */ /* 0x000fc600078e00ff */
[----:B------:R0:W-:Y:S05]  /*3ea0*/  ST.E [R14.64], R23 ;  /* 0x000000170e007985 */ /* 0x0001ea000c101904 */
[----:B------:R-:W-:Y:S05]  /*3eb0*/  @P4 BRA `(.L_x_60) ;  /* 0x0000009000004947 */ /* 0x000fea0003800000 */
[----:B------:R-:W-:Y:S02]  /*3ec0*/  LOP3.LUT R17, RZ, R17, RZ, 0x33, !PT ;  /* 0x00000011ff117212 */ /* 0x000fe400078e33ff */
[----:B------:R-:W-:Y:S01]  /*3ed0*/  IADD3 RZ, P4, RZ, -R16, RZ ;  /* 0x80000010ffff7210 */ /* 0x000fe20007f9e0ff */
[----:B------:R-:W-:Y:S01]  /*3ee0*/  IMAD.MOV R16, RZ, RZ, -R16 ;  /* 0x000000ffff107224 */ /* 0x000fe200078e0a10 */
[----:B------:R-:W-:Y:S02]  /*3ef0*/  LOP3.LUT R20, RZ, R20, RZ, 0x33, !PT ;  /* 0x00000014ff147212 */ /* 0x000fe400078e33ff */
[----:B------:R-:W-:-:S02]  /*3f00*/  IADD3.X R17, P4, RZ, R17, RZ, P4, !PT ;  /* 0x00000011ff117210 */ /* 0x000fc4000279e4ff */
[----:B------:R-:W-:Y:S02]  /*3f10*/  LOP3.LUT R19, RZ, R19, RZ, 0x33, !PT ;  /* 0x00000013ff137212 */ /* 0x000fe400078e33ff */
[----:B------:R-:W-:Y:S02]  /*3f20*/  IADD3.X R20, P4, RZ, R20, RZ, P4, !PT ;  /* 0x00000014ff147210 */ /* 0x000fe4000279e4ff */
[----:B------:R-:W-:-:S03]  /*3f30*/  LOP3.LUT R13, R13, 0x80000000, RZ, 0x3c, !PT ;  /* 0x800000000d0d7812 */ /* 0x000fc600078e3cff */
[----:B------:R-:W-:-:S03]  /*3f40*/  IMAD.X R19, RZ, RZ, R19, P4 ;  /* 0x000000ffff137224 */ /* 0x000fc600020e0613 */
.L_x_60:
[----:B------:R-:W-:Y:S05]  /*3f50*/  BSYNC B0 ;  /* 0x0000000000007941 */ /* 0x000fea0003800000 */
.L_x_59:
[----:B------:R-:W-:Y:S01]  /*3f60*/  ISETP.NE.U32.AND P4, PT, R19, RZ, PT ;  /* 0x000000ff1300720c */ /* 0x000fe20003f85070 */
[----:B------:R-:W-:Y:S01]  /*3f70*/  UMOV UR4, URZ ;  /* 0x0000003f00047c82 */ /* 0x000fe20008000000 */
[--C-:B------:R-:W-:Y:S02]  /*3f80*/  SHF.R.U64 R16, R16, 0x1, R17.reuse ;  /* 0x0000000110107819 */ /* 0x100fe40000001211 */
[----:B------:R-:W-:Y:S02]  /*3f90*/  SEL R18, R20, R19, !P4 ;  /* 0x0000001314127207 */ /* 0x000fe40006000000 */
[----:B------:R-:W-:-:S04]  /*3fa0*/  SHF.R.U32.HI R17, RZ, 0x1, R17 ;  /* 0x00000001ff117819 */ /* 0x000fc80000011611 */
[----:B------:R-:W1:Y:S02]  /*3fb0*/  FLO.U32 R18, R18 ;  /* 0x0000001200127300 */ /* 0x000e6400000e0000 */
[C---:B01----:R-:W-:Y:S02]  /*3fc0*/  IADD3 R14, -R18.reuse, 0x1f, RZ ;  /* 0x0000001f120e7810 */ /* 0x043fe40007ffe1ff */
[----:B------:R-:W-:-:S03]  /*3fd0*/  IADD3 R18, -R18, 0x3f, RZ ;  /* 0x0000003f12127810 */ /* 0x000fc60007ffe1ff */
[----:B------:R-:W-:-:S05]  /*3fe0*/  @P4 IMAD.MOV R18, RZ, RZ, R14 ;  /* 0x000000ffff124224 */ /* 0x000fca00078e020e */
[C---:B------:R-:W-:Y:S02]  /*3ff0*/  LOP3.LUT R14, R18.reuse, 0x3f, RZ, 0xc, !PT ;  /* 0x0000003f120e7812 */ /* 0x040fe400078e0cff */
[----:B------:R-:W-:Y:S02]  /*4000*/  LOP3.LUT R15, R18, 0x3f, RZ, 0xc0, !PT ;  /* 0x0000003f120f7812 */ /* 0x000fe400078ec0ff */
[----:B------:R-:W-:Y:S02]  /*4010*/  SHF.R.U64 R16, R16, R14, R17 ;  /* 0x0000000e10107219 */ /* 0x000fe40000001211 */
[CC--:B------:R-:W-:Y:S02]  /*4020*/  SHF.L.U32 R23, R20.reuse, R15.reuse, RZ ;  /* 0x0000000f14177219 */ /* 0x0c0fe400000006ff */
[----:B------:R-:W-:Y:S02]  /*4030*/  SHF.L.U64.HI R19, R20, R15, R19 ;  /* 0x0000000f14137219 */ /* 0x000fe40000010213 */
[----:B------:R-:W-:-:S02]  /*4040*/  LOP3.LUT R23, R23, R16, RZ, 0xfc, !PT ;  /* 0x0000001017177212 */ /* 0x000fc400078efcff */
[----:B------:R-:W-:-:S03]  /*4050*/  SHF.R.U32.HI R17, RZ, R14, R17 ;  /* 0x0000000eff117219 */ /* 0x000fc60000011611 */
[----:B------:R-:W-:Y:S01]  /*4060*/  IMAD.WIDE.U32 R14, R23, 0x2168c235, RZ ;  /* 0x2168c235170e7825 */ /* 0x000fe200078e00ff */
[----:B------:R-:W-:-:S03]  /*4070*/  LOP3.LUT R19, R19, R17, RZ, 0xfc, !PT ;  /* 0x0000001113137212 */ /* 0x000fc600078efcff */
[----:B------:R-:W-:Y:S02]  /*4080*/  IMAD.MOV.U32 R16, RZ, RZ, R15 ;  /* 0x000000ffff107224 */ /* 0x000fe400078e000f */
[----:B------:R-:W-:Y:S02]  /*4090*/  IMAD.MOV.U32 R17, RZ, RZ, RZ ;  /* 0x000000ffff117224 */ /* 0x000fe400078e00ff */
[----:B------:R-:W-:-:S04]  /*40a0*/  IMAD.HI.U32 R15, R19, -0x36f0255e, RZ ;  /* 0xc90fdaa2130f7827 */ /* 0x000fc800078e00ff */
[----:B------:R-:W-:-:S06]  /*40b0*/  IMAD.WIDE.U32 R16, R23, -0x36f0255e, R16 ;  /* 0xc90fdaa217107825 */ /* 0x000fcc00078e0010 */
[----:B------:R-:W-:-:S04]  /*40c0*/  IMAD.WIDE.U32 R16, P4, R19, 0x2168c235, R16 ;  /* 0x2168c23513107825 */ /* 0x000fc80007880010 */
[----:B------:R-:W-:Y:S02]  /*40d0*/  IMAD.X R20, RZ, RZ, R15, P4 ;  /* 0x000000ffff147224 */ /* 0x000fe400020e060f */
[----:B------:R-:W-:-:S05]  /*40e0*/  IMAD R15, R19, -0x36f0255e, RZ ;  /* 0xc90fdaa2130f7824 */ /* 0x000fca00078e02ff */
[----:B------:R-:W-:-:S05]  /*40f0*/  IADD3 R15, P4, R15, R17, RZ ;  /* 0x000000110f0f7210 */ /* 0x000fca0007f9e0ff */
[----:B------:R-:W-:Y:S01]  /*4100*/  IMAD.X R17, RZ, RZ, R20, P4 ;  /* 0x000000ffff117224 */ /* 0x000fe200020e0614 */
[----:B------:R-:W-:-:S04]  /*4110*/  ISETP.GE.U32.AND P4, PT, R15, 0x1, PT ;  /* 0x000000010f00780c */ /* 0x000fc80003f86070 */
[----:B------:R-:W-:-:S13]  /*4120*/  ISETP.GE.AND.EX P4, PT, R17, RZ, PT, P4 ;  /* 0x000000ff1100720c */ /* 0x000fda0003f86340 */
[----:B------:R-:W-:Y:S01]  /*4130*/  @P4 IADD3 RZ, P5, R14, R14, RZ ;  /* 0x0000000e0eff4210 */ /* 0x000fe20007fbe0ff */
[----:B------:R-:W-:Y:S01]  /*4140*/  IMAD.MOV.U32 R14, RZ, RZ, R15 ;  /* 0x000000ffff0e7224 */ /* 0x000fe200078e000f */
[----:B------:R-:W-:Y:S01]  /*4150*/  @P4 IADD3 R18, R18, 0x1, RZ ;  /* 0x0000000112124810 */ /* 0x000fe20007ffe0ff */
[----:B------:R-:W-:Y:S01]  /*4160*/  IMAD.MOV.U32 R15, RZ, RZ, R17 ;  /* 0x000000ffff0f7224 */ /* 0x000fe200078e0011 */
[----:B------:R-:W-:-:S04]  /*4170*/  @P4 IADD3.X RZ, P5, R16, R16, RZ, P5, !PT ;  /* 0x0000001010ff4210 */ /* 0x000fc80002fbe4ff */
[----:B------:R-:W-:-:S05]  /*4180*/  @P4 IADD3.X R16, P5, R14, R14, RZ, P5, !PT ;  /* 0x0000000e0e104210 */ /* 0x000fca0002fbe4ff */
[----:B------:R-:W-:Y:S02]  /*4190*/  @P4 IMAD.MOV.U32 R14, RZ, RZ, R16 ;  /* 0x000000ffff0e4224 */ /* 0x000fe400078e0010 */
[----:B------:R-:W-:-:S03]  /*41a0*/  @P4 IMAD.X R17, R15, 0x1, R15, P5 ;  /* 0x000000010f114824 */ /* 0x000fc600028e060f */
[----:B------:R-:W-:Y:S01]  /*41b0*/  IADD3 R14, P5, R14, 0x1, RZ ;  /* 0x000000010e0e7810 */ /* 0x000fe20007fbe0ff */
[----:B------:R-:W-:-:S04]  /*41c0*/  @P4 IMAD.MOV.U32 R15, RZ, RZ, R17 ;  /* 0x000000ffff0f4224 */ /* 0x000fc800078e0011 */
[----:B------:R-:W-:-:S05]  /*41d0*/  IMAD.X R15, RZ, RZ, R15, P5 ;  /* 0x000000ffff0f7224 */ /* 0x000fca00028e060f */
[----:B------:R-:W-:-:S04]  /*41e0*/  SHF.R.U64 R14, R14, 0xa, R15 ;  /* 0x0000000a0e0e7819 */ /* 0x000fc8000000120f */
[----:B------:R-:W-:-:S04]  /*41f0*/  IADD3 R16, P5, R14, 0x1, RZ ;  /* 0x000000010e107810 */ /* 0x000fc80007fbe0ff */
[----:B------:R-:W-:Y:S01]  /*4200*/  LEA.HI.X R14, R15, RZ, RZ, 0x16, P5 ;  /* 0x000000ff0f0e7211 */ /* 0x000fe200028fb4ff */
[----:B------:R-:W-:-:S03]  /*4210*/  IMAD.SHL.U32 R15, R18, 0x100000, RZ ;  /* 0x00100000120f7824 */ /* 0x000fc600078e00ff */
[--C-:B------:R-:W-:Y:S02]  /*4220*/  SHF.R.U64 R16, R16, 0x1, R14.reuse ;  /* 0x0000000110107819 */ /* 0x100fe4000000120e */
[----:B------:R-:W-:Y:S02]  /*4230*/  SHF.R.U32.HI R14, RZ, 0x1, R14 ;  /* 0x00000001ff0e7819 */ /* 0x000fe4000001160e */
[----:B------:R-:W-:-:S04]  /*4240*/  IADD3 R18, P4, P5, R16, -UR4, RZ ;  /* 0x8000000410127c10 */ /* 0x000fc8000fd9e0ff */
[----:B------:R-:W-:-:S04]  /*4250*/  IADD3.X R14, R14, 0x3fe00000, ~R15, P4, P5 ;  /* 0x3fe000000e0e7810 */ /* 0x000fc800027eac0f */
[----:B------:R-:W-:Y:S02]  /*4260*/  LOP3.LUT R13, R14, R13, RZ, 0xfc, !PT ;  /* 0x0000000d0e0d7212 */ /* 0x000fe400078efcff */
.L_x_55:
[----:B------:R-:W-:Y:S02]  /*4270*/  IMAD.MOV.U32 R14, RZ, RZ, R10 ;  /* 0x000000ffff0e7224 */ /* 0x000fe400078e000a */
[----:B------:R-:W-:Y:S02]  /*4280*/  IMAD.MOV.U32 R15, RZ, RZ, 0x0 ;  /* 0x00000000ff0f7424 */ /* 0x000fe400078e00ff */
[----:B------:R-:W-:Y:S02]  /*4290*/  IMAD.MOV.U32 R19, RZ, RZ, R13 ;  /* 0x000000ffff137224 */ /* 0x000fe400078e000d */
[----:B------:R-:W-:Y:S05]  /*42a0*/  RET.REL.NODEC R14 `(triton_poi_fused_stack_9) ;  /* 0xffffbd500e007950 */ /* 0x000fea0003c3ffff */
.L_x_61:
[----:B------:R-:W-:-:S00]  /*42b0*/  BRA `(.L_x_61) ;  /* 0xfffffff000007947 */ /* 0x000fc0000383ffff */
[----:B------:R-:W-:-:S00]  /*42c0*/  NOP ;  /* 0x0000000000007918 */ /* 0x000fc00000000000 */
        /* <DEDUP_REMOVED lines=11> */
.L_x_64:


//--------------------- .nv.global.init           --------------------------
	.section	.nv.global.init,"aw",@progbits
	.align	8
.nv.global.init:
	.type		__cudart_sin_cos_coeffs,@object
	.size		__cudart_sin_cos_coeffs,(__cudart_i2opi_d - __cudart_sin_cos_coeffs)
__cudart_sin_cos_coeffs:
        /* <DEDUP_REMOVED lines=8> */
	.type		__cudart_i2opi_d,@object
	.size		__cudart_i2opi_d,(_$_str - __cudart_i2opi_d)
__cudart_i2opi_d:
        /* <DEDUP_REMOVED lines=9> */
	.type		_$_str,@object
	.size		_$_str,(_$_str_$_1 - _$_str)
_$_str:
        /*0110*/ 	.byte	0x5f, 0x5f, 0x43, 0x55, 0x44, 0x41, 0x5f, 0x46, 0x54, 0x5a, 0x00
	.type		_$_str_$_1,@object
	.size		_$_str_$_1,(.L_1 - _$_str_$_1)
_$_str_$_1:
        /*011b*/ 	.byte	0x5f, 0x5f, 0x43, 0x55, 0x44, 0x41, 0x5f, 0x41, 0x52, 0x43, 0x48, 0x00
.L_1:
